	.target	sm_90a

	.elftype	@"ET_EXEC"


//--------------------- .note.nv.tkinfo           --------------------------
	.section	.note.nv.tkinfo,"",@"SHT_NOTE"
	.sectionflags	@"SHF_NOTE_NV_TKINFO"
	.tkinfo
        /*0018*/ 	.word	0x00000002
        /*0030*/ 	.string	""
        /*0030*/ 	.string	"ptxas"
        /*0030*/ 	.string	"Cuda compilation tools, release 13.0, V13.0.88"
        /*0030*/ 	.string	"Build cuda_13.0.r13.0/compiler.36424714_0"
        /*0030*/ 	.string	"-arch sm_90a -m 64 "



//--------------------- .note.nv.cuinfo           --------------------------
	.section	.note.nv.cuinfo,"",@"SHT_NOTE"
	.sectionflags	@"SHF_NOTE_NV_CUINFO"
        /*0018*/ 	.short	0x0002
        /*001a*/ 	.short	0x005a
        /*001c*/ 	.short	0x0082
	.zero		2


//--------------------- .nv.info                  --------------------------
	.section	.nv.info,"",@"SHT_CUDA_INFO"
	.align	4


	//----- nvinfo : EIATTR_REGCOUNT
	.align		4
        /*0000*/ 	.byte	0x04, 0x2f
        /*0002*/ 	.short	(.L_15 - .L_14)
	.align		4
.L_14:
        /*0004*/ 	.word	index@(_ZN7cutlass13device_kernelINS_4gemm6kernel13GemmUniversalIN4cute5tupleIJiiiiEEENS1_10collective13CollectiveMmaINS1_34MainloopSm90TmaGmmaWarpSpecializedILi18ENS5_IJNS4_1CILi1EEESB_SB_EEENS1_35KernelTmaWarpSpecializedCooperativeEEENS5_IJNSA_ILi384EEENSA_ILi16EEESG_EEENS_6half_tENS5_IJlSB_lEEESI_SJ_NS4_8TiledMMAINS4_8MMA_AtomIJNS4_4SM904GMMA25MMA_64x16x16_F32F16F16_SSILNSN_5MajorE0ELSP_0ELNSN_7ScaleInE1ELSQ_1EEEEEENS4_6LayoutINS5_IJNSA_ILi2EEESB_SB_EEENS5_IJSB_NSA_ILi0EEESW_EEEEENS5_IJNS4_10UnderscoreESZ_SZ_EEEEENS4_13SM90_TMA_LOADENS4_14ComposedLayoutINS4_7SwizzleILi1ELi4ELi3EEENS4_18smem_ptr_flag_bitsILi16EEENST_INS5_IJNSA_ILi8EEESG_EEENS5_IJSG_SB_EEEEEEEvNS4_8identityES12_S1C_vS1D_EENS_8epilogue10collective6detail29Sm90TmaWarpSpecializedAdapterINS1G_15DefaultEpilogueISI_SJ_SJ_NS1F_6thread17LinearCombinationISI_Li1EffLNS1K_9ScaleType4KindE0ELNS_15FloatRoundStyleE2ESI_EENS1_15EpilogueDefaultEEEEEvvEEEEvNT_6ParamsE)
        /*0008*/ 	.word	0x000000a8


	//----- nvinfo : EIATTR_FRAME_SIZE
	.align		4
.L_15:
        /*000c*/ 	.byte	0x04, 0x11
        /*000e*/ 	.short	(.L_17 - .L_16)
	.align		4
.L_16:
        /*0010*/ 	.word	index@(_ZN7cutlass13device_kernelINS_4gemm6kernel13GemmUniversalIN4cute5tupleIJiiiiEEENS1_10collective13CollectiveMmaINS1_34MainloopSm90TmaGmmaWarpSpecializedILi18ENS5_IJNS4_1CILi1EEESB_SB_EEENS1_35KernelTmaWarpSpecializedCooperativeEEENS5_IJNSA_ILi384EEENSA_ILi16EEESG_EEENS_6half_tENS5_IJlSB_lEEESI_SJ_NS4_8TiledMMAINS4_8MMA_AtomIJNS4_4SM904GMMA25MMA_64x16x16_F32F16F16_SSILNSN_5MajorE0ELSP_0ELNSN_7ScaleInE1ELSQ_1EEEEEENS4_6LayoutINS5_IJNSA_ILi2EEESB_SB_EEENS5_IJSB_NSA_ILi0EEESW_EEEEENS5_IJNS4_10UnderscoreESZ_SZ_EEEEENS4_13SM90_TMA_LOADENS4_14ComposedLayoutINS4_7SwizzleILi1ELi4ELi3EEENS4_18smem_ptr_flag_bitsILi16EEENST_INS5_IJNSA_ILi8EEESG_EEENS5_IJSG_SB_EEEEEEEvNS4_8identityES12_S1C_vS1D_EENS_8epilogue10collective6detail29Sm90TmaWarpSpecializedAdapterINS1G_15DefaultEpilogueISI_SJ_SJ_NS1F_6thread17LinearCombinationISI_Li1EffLNS1K_9ScaleType4KindE0ELNS_15FloatRoundStyleE2ESI_EENS1_15EpilogueDefaultEEEEEvvEEEEvNT_6ParamsE)
        /*0014*/ 	.word	0x00000000


	//----- nvinfo : EIATTR_MIN_STACK_SIZE
	.align		4
.L_17:
        /*0018*/ 	.byte	0x04, 0x12
        /*001a*/ 	.short	(.L_19 - .L_18)
	.align		4
.L_18:
        /*001c*/ 	.word	index@(_ZN7cutlass13device_kernelINS_4gemm6kernel13GemmUniversalIN4cute5tupleIJiiiiEEENS1_10collective13CollectiveMmaINS1_34MainloopSm90TmaGmmaWarpSpecializedILi18ENS5_IJNS4_1CILi1EEESB_SB_EEENS1_35KernelTmaWarpSpecializedCooperativeEEENS5_IJNSA_ILi384EEENSA_ILi16EEESG_EEENS_6half_tENS5_IJlSB_lEEESI_SJ_NS4_8TiledMMAINS4_8MMA_AtomIJNS4_4SM904GMMA25MMA_64x16x16_F32F16F16_SSILNSN_5MajorE0ELSP_0ELNSN_7ScaleInE1ELSQ_1EEEEEENS4_6LayoutINS5_IJNSA_ILi2EEESB_SB_EEENS5_IJSB_NSA_ILi0EEESW_EEEEENS5_IJNS4_10UnderscoreESZ_SZ_EEEEENS4_13SM90_TMA_LOADENS4_14ComposedLayoutINS4_7SwizzleILi1ELi4ELi3EEENS4_18smem_ptr_flag_bitsILi16EEENST_INS5_IJNSA_ILi8EEESG_EEENS5_IJSG_SB_EEEEEEEvNS4_8identityES12_S1C_vS1D_EENS_8epilogue10collective6detail29Sm90TmaWarpSpecializedAdapterINS1G_15DefaultEpilogueISI_SJ_SJ_NS1F_6thread17LinearCombinationISI_Li1EffLNS1K_9ScaleType4KindE0ELNS_15FloatRoundStyleE2ESI_EENS1_15EpilogueDefaultEEEEEvvEEEEvNT_6ParamsE)
        /*0020*/ 	.word	0x00000000
.L_19:


//--------------------- .nv.compat                --------------------------
	.section	.nv.compat,"",@"SHT_CUDA_COMPAT_INFO"
	.align	4
        /*0000*/ 	.byte	0x02, 0x09, 0x01, 0x00, 0x02, 0x02, 0x04, 0x00, 0x02, 0x05, 0x05, 0x00, 0x03, 0x07, 0x01, 0x01
        /*0010*/ 	.byte	0x02, 0x03, 0x01, 0x00, 0x02, 0x06, 0x01, 0x00, 0x04, 0x0b, 0x08, 0x00, 0x00, 0x00, 0x00, 0x00
        /*0020*/ 	.byte	0x00, 0x00, 0x00, 0x00


//--------------------- .nv.info._ZN7cutlass13device_kernelINS_4gemm6kernel13GemmUniversalIN4cute5tupleIJiiiiEEENS1_10collective13CollectiveMmaINS1_34MainloopSm90TmaGmmaWarpSpecializedILi18ENS5_IJNS4_1CILi1EEESB_SB_EEENS1_35KernelTmaWarpSpecializedCooperativeEEENS5_IJNSA_ILi384EEENSA_ILi16EEESG_EEENS_6half_tENS5_IJlSB_lEEESI_SJ_NS4_8TiledMMAINS4_8MMA_AtomIJNS4_4SM904GMMA25MMA_64x16x16_F32F16F16_SSILNSN_5MajorE0ELSP_0ELNSN_7ScaleInE1ELSQ_1EEEEEENS4_6LayoutINS5_IJNSA_ILi2EEESB_SB_EEENS5_IJSB_NSA_ILi0EEESW_EEEEENS5_IJNS4_10UnderscoreESZ_SZ_EEEEENS4_13SM90_TMA_LOADENS4_14ComposedLayoutINS4_7SwizzleILi1ELi4ELi3EEENS4_18smem_ptr_flag_bitsILi16EEENST_INS5_IJNSA_ILi8EEESG_EEENS5_IJSG_SB_EEEEEEEvNS4_8identityES12_S1C_vS1D_EENS_8epilogue10collective6detail29Sm90TmaWarpSpecializedAdapterINS1G_15DefaultEpilogueISI_SJ_SJ_NS1F_6thread17LinearCombinationISI_Li1EffLNS1K_9ScaleType4KindE0ELNS_15FloatRoundStyleE2ESI_EENS1_15EpilogueDefaultEEEEEvvEEEEvNT_6ParamsE --------------------------
	.section	.nv.info._ZN7cutlass13device_kernelINS_4gemm6kernel13GemmUniversalIN4cute5tupleIJiiiiEEENS1_10collective13CollectiveMmaINS1_34MainloopSm90TmaGmmaWarpSpecializedILi18ENS5_IJNS4_1CILi1EEESB_SB_EEENS1_35KernelTmaWarpSpecializedCooperativeEEENS5_IJNSA_ILi384EEENSA_ILi16EEESG_EEENS_6half_tENS5_IJlSB_lEEESI_SJ_NS4_8TiledMMAINS4_8MMA_AtomIJNS4_4SM904GMMA25MMA_64x16x16_F32F16F16_SSILNSN_5MajorE0ELSP_0ELNSN_7ScaleInE1ELSQ_1EEEEEENS4_6LayoutINS5_IJNSA_ILi2EEESB_SB_EEENS5_IJSB_NSA_ILi0EEESW_EEEEENS5_IJNS4_10UnderscoreESZ_SZ_EEEEENS4_13SM90_TMA_LOADENS4_14ComposedLayoutINS4_7SwizzleILi1ELi4ELi3EEENS4_18smem_ptr_flag_bitsILi16EEENST_INS5_IJNSA_ILi8EEESG_EEENS5_IJSG_SB_EEEEEEEvNS4_8identityES12_S1C_vS1D_EENS_8epilogue10collective6detail29Sm90TmaWarpSpecializedAdapterINS1G_15DefaultEpilogueISI_SJ_SJ_NS1F_6thread17LinearCombinationISI_Li1EffLNS1K_9ScaleType4KindE0ELNS_15FloatRoundStyleE2ESI_EENS1_15EpilogueDefaultEEEEEvvEEEEvNT_6ParamsE,"",@"SHT_CUDA_INFO"
	.sectionflags	@""
	.align	4


	//----- nvinfo : EIATTR_CUDA_API_VERSION
	.align		4
        /*0000*/ 	.byte	0x04, 0x37
        /*0002*/ 	.short	(.L_21 - .L_20)
.L_20:
        /*0004*/ 	.word	0x00000082


	//----- nvinfo : EIATTR_KPARAM_INFO
	.align		4
.L_21:
        /*0008*/ 	.byte	0x04, 0x17
        /*000a*/ 	.short	(.L_23 - .L_22)
.L_22:
        /*000c*/ 	.word	0x00000000
        /*0010*/ 	.short	0x0000
        /*0012*/ 	.short	0x0070
        /*0014*/ 	.byte	0x00, 0xf0, 0x01, 0x10


	//----- nvinfo : EIATTR_SPARSE_MMA_MASK
	.align		4
.L_23:
        /*0018*/ 	.byte	0x03, 0x50
        /*001a*/ 	.short	0x0000


	//----- nvinfo : EIATTR_MAXREG_COUNT
	.align		4
        /*001c*/ 	.byte	0x03, 0x1b
        /*001e*/ 	.short	0x00a8


	//----- nvinfo : EIATTR_NUM_BARRIERS
	.align		4
        /*0020*/ 	.byte	0x02, 0x4c
        /*0022*/ 	.byte	0x01
	.zero		1


	//----- nvinfo : EIATTR_EXTERNS
	.align		4
        /*0024*/ 	.byte	0x04, 0x0f
        /*0026*/ 	.short	(.L_25 - .L_24)


	//   ....[0]....
	.align		4
.L_24:
        /*0028*/ 	.word	index@(__assertfail)


	//----- nvinfo : EIATTR_MERCURY_ISA_VERSION
	.align		4
.L_25:
        /*002c*/ 	.byte	0x03, 0x5f
        /*002e*/ 	.short	0x0101


	//----- nvinfo : EIATTR_INT_WARP_WIDE_INSTR_OFFSETS
	.align		4
        /*0030*/ 	.byte	0x04, 0x31
        /*0032*/ 	.short	(.L_27 - .L_26)


	//   ....[0]....
.L_26:
        /*0034*/ 	.word	0x000005a0


	//   ....[1]....
        /*0038*/ 	.word	0x000005d0


	//   ....[2]....
        /*003c*/ 	.word	0x000006b0


	//----- nvinfo : EIATTR_COOP_GROUP_MASK_REGIDS
	.align		4
.L_27:
        /*0040*/ 	.byte	0x04, 0x29
        /*0042*/ 	.short	(.L_29 - .L_28)


	//   ....[0]....
.L_28:
        /*0044*/ 	.word	0xffffffff


	//   ....[1]....
        /*0048*/ 	.word	0xffffffff


	//   ....[2]....
        /*004c*/ 	.word	0xffffffff


	//   ....[3]....
        /*0050*/ 	.word	0xffffffff


	//   ....[4]....
        /*0054*/ 	.word	0xffffffff


	//----- nvinfo : EIATTR_COOP_GROUP_INSTR_OFFSETS
	.align		4
.L_29:
        /*0058*/ 	.byte	0x04, 0x28
        /*005a*/ 	.short	(.L_31 - .L_30)


	//   ....[0]....
.L_30:
        /*005c*/ 	.word	0x00000060


	//   ....[1]....
        /*0060*/ 	.word	0x00000070


	//   ....[2]....
        /*0064*/ 	.word	0x00000130


	//   ....[3]....
        /*0068*/ 	.word	0x000004b0


	//   ....[4]....
        /*006c*/ 	.word	0x00001160


	//----- nvinfo : EIATTR_REG_RECONFIG
	.align		4
.L_31:
        /*0070*/ 	.byte	0x01, 0x54
	.zero		2


	//----- nvinfo : EIATTR_SYSCALL_OFFSETS
	.align		4
        /*0074*/ 	.byte	0x04, 0x46
        /*0076*/ 	.short	(.L_33 - .L_32)


	//   ....[0]....
.L_32:
        /*0078*/ 	.word	0x00001320


	//----- nvinfo : EIATTR_MBARRIER_INSTR_OFFSETS
	.align		4
.L_33:
        /*007c*/ 	.byte	0x04, 0x39
        /*007e*/ 	.short	(.L_35 - .L_34)


	//   ....[0]....
.L_34:
        /*0080*/ 	.word	0x00000250
        /*0084*/ 	.word	0x000000ff
        /*0088*/ 	.word	0x00000000
        /*008c*/ 	.short	0x0100
        /*008e*/ 	.byte	0x08
	.zero		1


	//   ....[1]....
        /*0090*/ 	.word	0x00000260
        /*0094*/ 	.word	0x000000ff
        /*0098*/ 	.word	0x00000090
        /*009c*/ 	.short	0x0100
        /*009e*/ 	.byte	0x08
	.zero		1


	//   ....[2]....
        /*00a0*/ 	.word	0x00000270
        /*00a4*/ 	.word	0x000000ff
        /*00a8*/ 	.word	0x00000008
        /*00ac*/ 	.short	0x0100
        /*00ae*/ 	.byte	0x08
	.zero		1


	//   ....[3]....
        /*00b0*/ 	.word	0x00000280
        /*00b4*/ 	.word	0x000000ff
        /*00b8*/ 	.word	0x00000098
        /*00bc*/ 	.short	0x0100
        /*00be*/ 	.byte	0x08
	.zero		1


	//   ....[4]....
        /*00c0*/ 	.word	0x00000290
        /*00c4*/ 	.word	0x000000ff
        /*00c8*/ 	.word	0x00000010
        /*00cc*/ 	.short	0x0100
        /*00ce*/ 	.byte	0x08
	.zero		1


	//   ....[5]....
        /*00d0*/ 	.word	0x000002a0
        /*00d4*/ 	.word	0x000000ff
        /*00d8*/ 	.word	0x000000a0
        /*00dc*/ 	.short	0x0100
        /*00de*/ 	.byte	0x08
	.zero		1


	//   ....[6]....
        /*00e0*/ 	.word	0x000002b0
        /*00e4*/ 	.word	0x000000ff
        /*00e8*/ 	.word	0x00000018
        /*00ec*/ 	.short	0x0100
        /*00ee*/ 	.byte	0x08
	.zero		1


	//   ....[7]....
        /*00f0*/ 	.word	0x000002c0
        /*00f4*/ 	.word	0x000000ff
        /*00f8*/ 	.word	0x000000a8
        /*00fc*/ 	.short	0x0100
        /*00fe*/ 	.byte	0x08
	.zero		1


	//   ....[8]....
        /*0100*/ 	.word	0x000002d0
        /*0104*/ 	.word	0x000000ff
        /*0108*/ 	.word	0x00000020
        /*010c*/ 	.short	0x0100
        /*010e*/ 	.byte	0x08
	.zero		1


	//   ....[9]....
        /*0110*/ 	.word	0x000002e0
        /*0114*/ 	.word	0x000000ff
        /*0118*/ 	.word	0x000000b0
        /*011c*/ 	.short	0x0100
        /*011e*/ 	.byte	0x08
	.zero		1


	//   ....[10]....
        /*0120*/ 	.word	0x000002f0
        /*0124*/ 	.word	0x000000ff
        /*0128*/ 	.word	0x00000028
        /*012c*/ 	.short	0x0100
        /*012e*/ 	.byte	0x08
	.zero		1


	//   ....[11]....
        /*0130*/ 	.word	0x00000300
        /*0134*/ 	.word	0x000000ff
        /*0138*/ 	.word	0x000000b8
        /*013c*/ 	.short	0x0100
        /*013e*/ 	.byte	0x08
	.zero		1


	//   ....[12]....
        /*0140*/ 	.word	0x00000310
        /*0144*/ 	.word	0x000000ff
        /*0148*/ 	.word	0x00000030
        /*014c*/ 	.short	0x0100
        /*014e*/ 	.byte	0x08
	.zero		1


	//   ....[13]....
        /*0150*/ 	.word	0x00000320
        /*0154*/ 	.word	0x000000ff
        /*0158*/ 	.word	0x000000c0
        /*015c*/ 	.short	0x0100
        /*015e*/ 	.byte	0x08
	.zero		1


	//   ....[14]....
        /*0160*/ 	.word	0x00000330
        /*0164*/ 	.word	0x000000ff
        /*0168*/ 	.word	0x00000038
        /*016c*/ 	.short	0x0100
        /*016e*/ 	.byte	0x08
	.zero		1


	//   ....[15]....
        /*0170*/ 	.word	0x00000340
        /*0174*/ 	.word	0x000000ff
        /*0178*/ 	.word	0x000000c8
        /*017c*/ 	.short	0x0100
        /*017e*/ 	.byte	0x08
	.zero		1


	//   ....[16]....
        /*0180*/ 	.word	0x00000350
        /*0184*/ 	.word	0x000000ff
        /*0188*/ 	.word	0x00000040
        /*018c*/ 	.short	0x0100
        /*018e*/ 	.byte	0x08
	.zero		1


	//   ....[17]....
        /*0190*/ 	.word	0x00000360
        /*0194*/ 	.word	0x000000ff
        /*0198*/ 	.word	0x000000d0
        /*019c*/ 	.short	0x0100
        /*019e*/ 	.byte	0x08
	.zero		1


	//   ....[18]....
        /*01a0*/ 	.word	0x00000370
        /*01a4*/ 	.word	0x000000ff
        /*01a8*/ 	.word	0x00000048
        /*01ac*/ 	.short	0x0100
        /*01ae*/ 	.byte	0x08
	.zero		1


	//   ....[19]....
        /*01b0*/ 	.word	0x00000380
        /*01b4*/ 	.word	0x000000ff
        /*01b8*/ 	.word	0x000000d8
        /*01bc*/ 	.short	0x0100
        /*01be*/ 	.byte	0x08
	.zero		1


	//   ....[20]....
        /*01c0*/ 	.word	0x00000390
        /*01c4*/ 	.word	0x000000ff
        /*01c8*/ 	.word	0x00000050
        /*01cc*/ 	.short	0x0100
        /*01ce*/ 	.byte	0x08
	.zero		1


	//   ....[21]....
        /*01d0*/ 	.word	0x000003a0
        /*01d4*/ 	.word	0x000000ff
        /*01d8*/ 	.word	0x000000e0
        /*01dc*/ 	.short	0x0100
        /*01de*/ 	.byte	0x08
	.zero		1


	//   ....[22]....
        /*01e0*/ 	.word	0x000003b0
        /*01e4*/ 	.word	0x000000ff
        /*01e8*/ 	.word	0x00000058
        /*01ec*/ 	.short	0x0100
        /*01ee*/ 	.byte	0x08
	.zero		1


	//   ....[23]....
        /*01f0*/ 	.word	0x000003c0
        /*01f4*/ 	.word	0x000000ff
        /*01f8*/ 	.word	0x000000e8
        /*01fc*/ 	.short	0x0100
        /*01fe*/ 	.byte	0x08
	.zero		1


	//   ....[24]....
        /*0200*/ 	.word	0x000003d0
        /*0204*/ 	.word	0x000000ff
        /*0208*/ 	.word	0x00000060
        /*020c*/ 	.short	0x0100
        /*020e*/ 	.byte	0x08
	.zero		1


	//   ....[25]....
        /*0210*/ 	.word	0x000003e0
        /*0214*/ 	.word	0x000000ff
        /*0218*/ 	.word	0x000000f0
        /*021c*/ 	.short	0x0100
        /*021e*/ 	.byte	0x08
	.zero		1


	//   ....[26]....
        /*0220*/ 	.word	0x000003f0
        /*0224*/ 	.word	0x000000ff
        /*0228*/ 	.word	0x00000068
        /*022c*/ 	.short	0x0100
        /*022e*/ 	.byte	0x08
	.zero		1


	//   ....[27]....
        /*0230*/ 	.word	0x00000400
        /*0234*/ 	.word	0x000000ff
        /*0238*/ 	.word	0x000000f8
        /*023c*/ 	.short	0x0100
        /*023e*/ 	.byte	0x08
	.zero		1


	//   ....[28]....
        /*0240*/ 	.word	0x00000410
        /*0244*/ 	.word	0x000000ff
        /*0248*/ 	.word	0x00000070
        /*024c*/ 	.short	0x0100
        /*024e*/ 	.byte	0x08
	.zero		1


	//   ....[29]....
        /*0250*/ 	.word	0x00000420
        /*0254*/ 	.word	0x000000ff
        /*0258*/ 	.word	0x00000100
        /*025c*/ 	.short	0x0100
        /*025e*/ 	.byte	0x08
	.zero		1


	//   ....[30]....
        /*0260*/ 	.word	0x00000430
        /*0264*/ 	.word	0x000000ff
        /*0268*/ 	.word	0x00000078
        /*026c*/ 	.short	0x0100
        /*026e*/ 	.byte	0x08
	.zero		1


	//   ....[31]....
        /*0270*/ 	.word	0x00000440
        /*0274*/ 	.word	0x000000ff
        /*0278*/ 	.word	0x00000108
        /*027c*/ 	.short	0x0100
        /*027e*/ 	.byte	0x08
	.zero		1


	//   ....[32]....
        /*0280*/ 	.word	0x00000450
        /*0284*/ 	.word	0x000000ff
        /*0288*/ 	.word	0x00000080
        /*028c*/ 	.short	0x0100
        /*028e*/ 	.byte	0x08
	.zero		1


	//   ....[33]....
        /*0290*/ 	.word	0x00000460
        /*0294*/ 	.word	0x000000ff
        /*0298*/ 	.word	0x00000110
        /*029c*/ 	.short	0x0100
        /*029e*/ 	.byte	0x08
	.zero		1


	//   ....[34]....
        /*02a0*/ 	.word	0x00000470
        /*02a4*/ 	.word	0x000000ff
        /*02a8*/ 	.word	0x00000088
        /*02ac*/ 	.short	0x0100
        /*02ae*/ 	.byte	0x08
	.zero		1


	//   ....[35]....
        /*02b0*/ 	.word	0x00000480
        /*02b4*/ 	.word	0x000000ff
        /*02b8*/ 	.word	0x00000118
        /*02bc*/ 	.short	0x0100
        /*02be*/ 	.byte	0x08
	.zero		1


	//   ....[36]....
        /*02c0*/ 	.word	0x00000720
        /*02c4*/ 	.word	0x000000ff
        /*02c8*/ 	.word	0x00000130
        /*02cc*/ 	.short	0x0100
        /*02ce*/ 	.byte	0x06
	.zero		1


	//   ....[37]....
        /*02d0*/ 	.word	0x00000780
        /*02d4*/ 	.word	0x000000ff
        /*02d8*/ 	.word	0x00000138
        /*02dc*/ 	.short	0x0100
        /*02de*/ 	.byte	0x06
	.zero		1


	//   ....[38]....
        /*02e0*/ 	.word	0x000013a0
        /*02e4*/ 	.word	0x00000003
        /*02e8*/ 	.word	0x00000000
        /*02ec*/ 	.short	0x010a
        /*02ee*/ 	.byte	0x3f
	.zero		1


	//   ....[39]....
        /*02f0*/ 	.word	0x000013e0
        /*02f4*/ 	.word	0x00000003
        /*02f8*/ 	.word	0x00000000
        /*02fc*/ 	.short	0x010a
        /*02fe*/ 	.byte	0x3f
	.zero		1


	//   ....[40]....
        /*0300*/ 	.word	0x000016b0
        /*0304*/ 	.word	0x000000ff
        /*0308*/ 	.word	0x00000000
        /*030c*/ 	.short	0x010a
        /*030e*/ 	.byte	0x04
	.zero		1


	//   ....[41]....
        /*0310*/ 	.word	0x000016f0
        /*0314*/ 	.word	0x000000ff
        /*0318*/ 	.word	0x00000000
        /*031c*/ 	.short	0x010a
        /*031e*/ 	.byte	0x04
	.zero		1


	//   ....[42]....
        /*0320*/ 	.word	0x000018a0
        /*0324*/ 	.word	0x000000ff
        /*0328*/ 	.word	0x00000000
        /*032c*/ 	.short	0x0101
        /*032e*/ 	.byte	0x04
	.zero		1


	//   ....[43]....
        /*0330*/ 	.word	0x00001a50
        /*0334*/ 	.word	0x00000000
        /*0338*/ 	.word	0x00000000
        /*033c*/ 	.short	0x0101
        /*033e*/ 	.byte	0x3f
	.zero		1


	//   ....[44]....
        /*0340*/ 	.word	0x00004cc0
        /*0344*/ 	.word	0x0000000e
        /*0348*/ 	.word	0x00000090
        /*034c*/ 	.short	0x010a
        /*034e*/ 	.byte	0x3f
	.zero		1


	//   ....[45]....
        /*0350*/ 	.word	0x00005040
        /*0354*/ 	.word	0x00000006
        /*0358*/ 	.word	0x00000138
        /*035c*/ 	.short	0x0101
        /*035e*/ 	.byte	0x3f
	.zero		1


	//   ....[46]....
        /*0360*/ 	.word	0x00005770
        /*0364*/ 	.word	0x00000007
        /*0368*/ 	.word	0x00000000
        /*036c*/ 	.short	0x010a
        /*036e*/ 	.byte	0x3f
	.zero		1


	//   ....[47]....
        /*0370*/ 	.word	0x000057f0
        /*0374*/ 	.word	0x00000009
        /*0378*/ 	.word	0x00000000
        /*037c*/ 	.short	0x010a
        /*037e*/ 	.byte	0x3f
	.zero		1


	//   ....[48]....
        /*0380*/ 	.word	0x00005880
        /*0384*/ 	.word	0x00000006
        /*0388*/ 	.word	0x00000000
        /*038c*/ 	.short	0x010a
        /*038e*/ 	.byte	0x3f
	.zero		1


	//   ....[49]....
        /*0390*/ 	.word	0x00005910
        /*0394*/ 	.word	0x00000009
        /*0398*/ 	.word	0x00000000
        /*039c*/ 	.short	0x010a
        /*039e*/ 	.byte	0x3f
	.zero		1


	//   ....[50]....
        /*03a0*/ 	.word	0x000059a0
        /*03a4*/ 	.word	0x00000006
        /*03a8*/ 	.word	0x00000000
        /*03ac*/ 	.short	0x010a
        /*03ae*/ 	.byte	0x3f
	.zero		1


	//   ....[51]....
        /*03b0*/ 	.word	0x00005a30
        /*03b4*/ 	.word	0x00000009
        /*03b8*/ 	.word	0x00000000
        /*03bc*/ 	.short	0x010a
        /*03be*/ 	.byte	0x3f
	.zero		1


	//   ....[52]....
        /*03c0*/ 	.word	0x00005ac0
        /*03c4*/ 	.word	0x00000006
        /*03c8*/ 	.word	0x00000000
        /*03cc*/ 	.short	0x010a
        /*03ce*/ 	.byte	0x3f
	.zero		1


	//   ....[53]....
        /*03d0*/ 	.word	0x00005b50
        /*03d4*/ 	.word	0x00000009
        /*03d8*/ 	.word	0x00000000
        /*03dc*/ 	.short	0x010a
        /*03de*/ 	.byte	0x3f
	.zero		1


	//   ....[54]....
        /*03e0*/ 	.word	0x00005be0
        /*03e4*/ 	.word	0x00000006
        /*03e8*/ 	.word	0x00000000
        /*03ec*/ 	.short	0x010a
        /*03ee*/ 	.byte	0x3f
	.zero		1


	//   ....[55]....
        /*03f0*/ 	.word	0x00005c70
        /*03f4*/ 	.word	0x00000009
        /*03f8*/ 	.word	0x00000000
        /*03fc*/ 	.short	0x010a
        /*03fe*/ 	.byte	0x3f
	.zero		1


	//   ....[56]....
        /*0400*/ 	.word	0x00005d00
        /*0404*/ 	.word	0x00000006
        /*0408*/ 	.word	0x00000000
        /*040c*/ 	.short	0x010a
        /*040e*/ 	.byte	0x3f
	.zero		1


	//   ....[57]....
        /*0410*/ 	.word	0x00005d90
        /*0414*/ 	.word	0x00000009
        /*0418*/ 	.word	0x00000000
        /*041c*/ 	.short	0x010a
        /*041e*/ 	.byte	0x3f
	.zero		1


	//   ....[58]....
        /*0420*/ 	.word	0x00005e20
        /*0424*/ 	.word	0x00000006
        /*0428*/ 	.word	0x00000000
        /*042c*/ 	.short	0x010a
        /*042e*/ 	.byte	0x3f
	.zero		1


	//   ....[59]....
        /*0430*/ 	.word	0x00005eb0
        /*0434*/ 	.word	0x00000009
        /*0438*/ 	.word	0x00000000
        /*043c*/ 	.short	0x010a
        /*043e*/ 	.byte	0x3f
	.zero		1


	//   ....[60]....
        /*0440*/ 	.word	0x00005f40
        /*0444*/ 	.word	0x00000006
        /*0448*/ 	.word	0x00000000
        /*044c*/ 	.short	0x010a
        /*044e*/ 	.byte	0x3f
	.zero		1


	//   ....[61]....
        /*0450*/ 	.word	0x00005fd0
        /*0454*/ 	.word	0x00000009
        /*0458*/ 	.word	0x00000000
        /*045c*/ 	.short	0x010a
        /*045e*/ 	.byte	0x3f
	.zero		1


	//   ....[62]....
        /*0460*/ 	.word	0x00006060
        /*0464*/ 	.word	0x00000006
        /*0468*/ 	.word	0x00000000
        /*046c*/ 	.short	0x010a
        /*046e*/ 	.byte	0x3f
	.zero		1


	//   ....[63]....
        /*0470*/ 	.word	0x000060f0
        /*0474*/ 	.word	0x00000003
        /*0478*/ 	.word	0x00000000
        /*047c*/ 	.short	0x010a
        /*047e*/ 	.byte	0x3f
	.zero		1


	//   ....[64]....
        /*0480*/ 	.word	0x00006150
        /*0484*/ 	.word	0x00000003
        /*0488*/ 	.word	0x00000000
        /*048c*/ 	.short	0x010a
        /*048e*/ 	.byte	0x3f
	.zero		1


	//   ....[65]....
        /*0490*/ 	.word	0x000061b0
        /*0494*/ 	.word	0x00000005
        /*0498*/ 	.word	0x00000000
        /*049c*/ 	.short	0x010a
        /*049e*/ 	.byte	0x3f
	.zero		1


	//   ....[66]....
        /*04a0*/ 	.word	0x00006280
        /*04a4*/ 	.word	0x0000000e
        /*04a8*/ 	.word	0x00000090
        /*04ac*/ 	.short	0x010a
        /*04ae*/ 	.byte	0x3f
	.zero		1


	//   ....[67]....
        /*04b0*/ 	.word	0x00006350
        /*04b4*/ 	.word	0x00000007
        /*04b8*/ 	.word	0x00000000
        /*04bc*/ 	.short	0x010a
        /*04be*/ 	.byte	0x3f
	.zero		1


	//   ....[68]....
        /*04c0*/ 	.word	0x000063a0
        /*04c4*/ 	.word	0x00000009
        /*04c8*/ 	.word	0x00000000
        /*04cc*/ 	.short	0x010a
        /*04ce*/ 	.byte	0x3f
	.zero		1


	//   ....[69]....
        /*04d0*/ 	.word	0x000063f0
        /*04d4*/ 	.word	0x00000006
        /*04d8*/ 	.word	0x00000000
        /*04dc*/ 	.short	0x010a
        /*04de*/ 	.byte	0x3f
	.zero		1


	//   ....[70]....
        /*04e0*/ 	.word	0x00006440
        /*04e4*/ 	.word	0x00000009
        /*04e8*/ 	.word	0x00000000
        /*04ec*/ 	.short	0x010a
        /*04ee*/ 	.byte	0x3f
	.zero		1


	//   ....[71]....
        /*04f0*/ 	.word	0x00006490
        /*04f4*/ 	.word	0x00000006
        /*04f8*/ 	.word	0x00000000
        /*04fc*/ 	.short	0x010a
        /*04fe*/ 	.byte	0x3f
	.zero		1


	//   ....[72]....
        /*0500*/ 	.word	0x000064e0
        /*0504*/ 	.word	0x00000009
        /*0508*/ 	.word	0x00000000
        /*050c*/ 	.short	0x010a
        /*050e*/ 	.byte	0x3f
	.zero		1


	//   ....[73]....
        /*0510*/ 	.word	0x00006530
        /*0514*/ 	.word	0x00000006
        /*0518*/ 	.word	0x00000000
        /*051c*/ 	.short	0x010a
        /*051e*/ 	.byte	0x3f
	.zero		1


	//   ....[74]....
        /*0520*/ 	.word	0x00006580
        /*0524*/ 	.word	0x00000009
        /*0528*/ 	.word	0x00000000
        /*052c*/ 	.short	0x010a
        /*052e*/ 	.byte	0x3f
	.zero		1


	//   ....[75]....
        /*0530*/ 	.word	0x000065d0
        /*0534*/ 	.word	0x00000006
        /*0538*/ 	.word	0x00000000
        /*053c*/ 	.short	0x010a
        /*053e*/ 	.byte	0x3f
	.zero		1


	//   ....[76]....
        /*0540*/ 	.word	0x00006620
        /*0544*/ 	.word	0x00000009
        /*0548*/ 	.word	0x00000000
        /*054c*/ 	.short	0x010a
        /*054e*/ 	.byte	0x3f
	.zero		1


	//   ....[77]....
        /*0550*/ 	.word	0x00006670
        /*0554*/ 	.word	0x00000006
        /*0558*/ 	.word	0x00000000
        /*055c*/ 	.short	0x010a
        /*055e*/ 	.byte	0x3f
	.zero		1


	//   ....[78]....
        /*0560*/ 	.word	0x000066c0
        /*0564*/ 	.word	0x00000009
        /*0568*/ 	.word	0x00000000
        /*056c*/ 	.short	0x010a
        /*056e*/ 	.byte	0x3f
	.zero		1


	//   ....[79]....
        /*0570*/ 	.word	0x00006710
        /*0574*/ 	.word	0x00000006
        /*0578*/ 	.word	0x00000000
        /*057c*/ 	.short	0x010a
        /*057e*/ 	.byte	0x3f
	.zero		1


	//   ....[80]....
        /*0580*/ 	.word	0x00006760
        /*0584*/ 	.word	0x00000009
        /*0588*/ 	.word	0x00000000
        /*058c*/ 	.short	0x010a
        /*058e*/ 	.byte	0x3f
	.zero		1


	//   ....[81]....
        /*0590*/ 	.word	0x000067b0
        /*0594*/ 	.word	0x00000006
        /*0598*/ 	.word	0x00000000
        /*059c*/ 	.short	0x010a
        /*059e*/ 	.byte	0x3f
	.zero		1


	//   ....[82]....
        /*05a0*/ 	.word	0x00006800
        /*05a4*/ 	.word	0x00000009
        /*05a8*/ 	.word	0x00000000
        /*05ac*/ 	.short	0x010a
        /*05ae*/ 	.byte	0x3f
	.zero		1


	//   ....[83]....
        /*05b0*/ 	.word	0x00006850
        /*05b4*/ 	.word	0x00000006
        /*05b8*/ 	.word	0x00000000
        /*05bc*/ 	.short	0x010a
        /*05be*/ 	.byte	0x3f
	.zero		1


	//----- nvinfo : EIATTR_NUM_MBARRIERS
	.align		4
.L_35:
        /*05c0*/ 	.byte	0x03, 0x38
        /*05c2*/ 	.short	0x0026


	//----- nvinfo : EIATTR_EXIT_INSTR_OFFSETS
	.align		4
        /*05c4*/ 	.byte	0x04, 0x1c
        /*05c6*/ 	.short	(.L_37 - .L_36)


	//   ....[0]....
.L_36:
        /*05c8*/ 	.word	0x000007d0


	//   ....[1]....
        /*05cc*/ 	.word	0x00001090


	//   ....[2]....
        /*05d0*/ 	.word	0x00004330


	//   ....[3]....
        /*05d4*/ 	.word	0x00004960


	//   ....[4]....
        /*05d8*/ 	.word	0x00006140


	//----- nvinfo : EIATTR_MAX_THREADS
	.align		4
.L_37:
        /*05dc*/ 	.byte	0x04, 0x05
        /*05de*/ 	.short	(.L_39 - .L_38)
.L_38:
        /*05e0*/ 	.word	0x00000180
        /*05e4*/ 	.word	0x00000001
        /*05e8*/ 	.word	0x00000001


	//----- nvinfo : EIATTR_CRS_STACK_SIZE
	.align		4
.L_39:
        /*05ec*/ 	.byte	0x04, 0x1e
        /*05ee*/ 	.short	(.L_41 - .L_40)
.L_40:
        /*05f0*/ 	.word	0x00000000


	//----- nvinfo : EIATTR_CBANK_PARAM_SIZE
	.align		4
.L_41:
        /*05f4*/ 	.byte	0x03, 0x19
        /*05f6*/ 	.short	0x0470


	//----- nvinfo : EIATTR_PARAM_CBANK
	.align		4
        /*05f8*/ 	.byte	0x04, 0x0a
        /*05fa*/ 	.short	(.L_43 - .L_42)
	.align		4
.L_42:
        /*05fc*/ 	.word	index@(.nv.constant0._ZN7cutlass13device_kernelINS_4gemm6kernel13GemmUniversalIN4cute5tupleIJiiiiEEENS1_10collective13CollectiveMmaINS1_34MainloopSm90TmaGmmaWarpSpecializedILi18ENS5_IJNS4_1CILi1EEESB_SB_EEENS1_35KernelTmaWarpSpecializedCooperativeEEENS5_IJNSA_ILi384EEENSA_ILi16EEESG_EEENS_6half_tENS5_IJlSB_lEEESI_SJ_NS4_8TiledMMAINS4_8MMA_AtomIJNS4_4SM904GMMA25MMA_64x16x16_F32F16F16_SSILNSN_5MajorE0ELSP_0ELNSN_7ScaleInE1ELSQ_1EEEEEENS4_6LayoutINS5_IJNSA_ILi2EEESB_SB_EEENS5_IJSB_NSA_ILi0EEESW_EEEEENS5_IJNS4_10UnderscoreESZ_SZ_EEEEENS4_13SM90_TMA_LOADENS4_14ComposedLayoutINS4_7SwizzleILi1ELi4ELi3EEENS4_18smem_ptr_flag_bitsILi16EEENST_INS5_IJNSA_ILi8EEESG_EEENS5_IJSG_SB_EEEEEEEvNS4_8identityES12_S1C_vS1D_EENS_8epilogue10collective6detail29Sm90TmaWarpSpecializedAdapterINS1G_15DefaultEpilogueISI_SJ_SJ_NS1F_6thread17LinearCombinationISI_Li1EffLNS1K_9ScaleType4KindE0ELNS_15FloatRoundStyleE2ESI_EENS1_15EpilogueDefaultEEEEEvvEEEEvNT_6ParamsE)
        /*0600*/ 	.short	0x0210
        /*0602*/ 	.short	0x0470


	//----- nvinfo : EIATTR_SW_WAR
	.align		4
.L_43:
        /*0604*/ 	.byte	0x04, 0x36
        /*0606*/ 	.short	(.L_45 - .L_44)
.L_44:
        /*0608*/ 	.word	0x00000008
.L_45:


//--------------------- .nv.callgraph             --------------------------
	.section	.nv.callgraph,"",@"SHT_CUDA_CALLGRAPH"
	.align	4
	.sectionentsize	8
	.align		4
        /*0000*/ 	.word	0x00000000
	.align		4
        /*0004*/ 	.word	0xffffffff
	.align		4
        /*0008*/ 	.word	index@(_ZN7cutlass13device_kernelINS_4gemm6kernel13GemmUniversalIN4cute5tupleIJiiiiEEENS1_10collective13CollectiveMmaINS1_34MainloopSm90TmaGmmaWarpSpecializedILi18ENS5_IJNS4_1CILi1EEESB_SB_EEENS1_35KernelTmaWarpSpecializedCooperativeEEENS5_IJNSA_ILi384EEENSA_ILi16EEESG_EEENS_6half_tENS5_IJlSB_lEEESI_SJ_NS4_8TiledMMAINS4_8MMA_AtomIJNS4_4SM904GMMA25MMA_64x16x16_F32F16F16_SSILNSN_5MajorE0ELSP_0ELNSN_7ScaleInE1ELSQ_1EEEEEENS4_6LayoutINS5_IJNSA_ILi2EEESB_SB_EEENS5_IJSB_NSA_ILi0EEESW_EEEEENS5_IJNS4_10UnderscoreESZ_SZ_EEEEENS4_13SM90_TMA_LOADENS4_14ComposedLayoutINS4_7SwizzleILi1ELi4ELi3EEENS4_18smem_ptr_flag_bitsILi16EEENST_INS5_IJNSA_ILi8EEESG_EEENS5_IJSG_SB_EEEEEEEvNS4_8identityES12_S1C_vS1D_EENS_8epilogue10collective6detail29Sm90TmaWarpSpecializedAdapterINS1G_15DefaultEpilogueISI_SJ_SJ_NS1F_6thread17LinearCombinationISI_Li1EffLNS1K_9ScaleType4KindE0ELNS_15FloatRoundStyleE2ESI_EENS1_15EpilogueDefaultEEEEEvvEEEEvNT_6ParamsE)
	.align		4
        /*000c*/ 	.word	index@(__assertfail)
	.align		4
        /*0010*/ 	.word	0x00000000
	.align		4
        /*0014*/ 	.word	0xfffffffe
	.align		4
        /*0018*/ 	.word	0x00000000
	.align		4
        /*001c*/ 	.word	0xfffffffd
	.align		4
        /*0020*/ 	.word	0x00000000
	.align		4
        /*0024*/ 	.word	0xfffffffc


//--------------------- .nv.constant4             --------------------------
	.section	.nv.constant4,"a",@progbits
	.align	8
	.align		8
.nv.constant4:
        /*0000*/ 	.dword	__assertfail
	.align		8
        /*0008*/ 	.dword	__unnamed_1
	.align		8
        /*0010*/ 	.dword	_ZN39_INTERNAL_2dee4bfc_4_k_cu_5fd9c734_69934cuda3std3__45__cpo5beginE
	.align		8
        /*0018*/ 	.dword	_ZN39_INTERNAL_2dee4bfc_4_k_cu_5fd9c734_69934cuda3std3__45__cpo3endE
	.align		8
        /*0020*/ 	.dword	_ZN39_INTERNAL_2dee4bfc_4_k_cu_5fd9c734_69934cuda3std3__45__cpo6cbeginE
	.align		8
        /*0028*/ 	.dword	_ZN39_INTERNAL_2dee4bfc_4_k_cu_5fd9c734_69934cuda3std3__45__cpo4cendE
	.align		8
        /*0030*/ 	.dword	_ZN39_INTERNAL_2dee4bfc_4_k_cu_5fd9c734_69934cuda3std3__441_GLOBAL__N__2dee4bfc_4_k_cu_5fd9c734_69936ignoreE
	.align		8
        /*0038*/ 	.dword	_ZN39_INTERNAL_2dee4bfc_4_k_cu_5fd9c734_69934cuda3std3__419piecewise_constructE
	.align		8
        /*0040*/ 	.dword	_ZN39_INTERNAL_2dee4bfc_4_k_cu_5fd9c734_69934cuda3std3__48in_placeE
	.align		8
        /*0048*/ 	.dword	_ZN39_INTERNAL_2dee4bfc_4_k_cu_5fd9c734_69934cuda3std6ranges3__45__cpo4swapE
	.align		8
        /*0050*/ 	.dword	_ZN39_INTERNAL_2dee4bfc_4_k_cu_5fd9c734_69934cuda3std6ranges3__45__cpo9iter_moveE
	.align		8
        /*0058*/ 	.dword	_ZN39_INTERNAL_2dee4bfc_4_k_cu_5fd9c734_69934cute7productE
	.align		8
        /*0060*/ 	.dword	_ZN39_INTERNAL_2dee4bfc_4_k_cu_5fd9c734_69934cute1_E
	.align		8
        /*0068*/ 	.dword	$str$22
	.align		8
        /*0070*/ 	.dword	$str$23


//--------------------- .text._ZN7cutlass13device_kernelINS_4gemm6kernel13GemmUniversalIN4cute5tupleIJiiiiEEENS1_10collective13CollectiveMmaINS1_34MainloopSm90TmaGmmaWarpSpecializedILi18ENS5_IJNS4_1CILi1EEESB_SB_EEENS1_35KernelTmaWarpSpecializedCooperativeEEENS5_IJNSA_ILi384EEENSA_ILi16EEESG_EEENS_6half_tENS5_IJlSB_lEEESI_SJ_NS4_8TiledMMAINS4_8MMA_AtomIJNS4_4SM904GMMA25MMA_64x16x16_F32F16F16_SSILNSN_5MajorE0ELSP_0ELNSN_7ScaleInE1ELSQ_1EEEEEENS4_6LayoutINS5_IJNSA_ILi2EEESB_SB_EEENS5_IJSB_NSA_ILi0EEESW_EEEEENS5_IJNS4_10UnderscoreESZ_SZ_EEEEENS4_13SM90_TMA_LOADENS4_14ComposedLayoutINS4_7SwizzleILi1ELi4ELi3EEENS4_18smem_ptr_flag_bitsILi16EEENST_INS5_IJNSA_ILi8EEESG_EEENS5_IJSG_SB_EEEEEEEvNS4_8identityES12_S1C_vS1D_EENS_8epilogue10collective6detail29Sm90TmaWarpSpecializedAdapterINS1G_15DefaultEpilogueISI_SJ_SJ_NS1F_6thread17LinearCombinationISI_Li1EffLNS1K_9ScaleType4KindE0ELNS_15FloatRoundStyleE2ESI_EENS1_15EpilogueDefaultEEEEEvvEEEEvNT_6ParamsE --------------------------
	.section	.text._ZN7cutlass13device_kernelINS_4gemm6kernel13GemmUniversalIN4cute5tupleIJiiiiEEENS1_10collective13CollectiveMmaINS1_34MainloopSm90TmaGmmaWarpSpecializedILi18ENS5_IJNS4_1CILi1EEESB_SB_EEENS1_35KernelTmaWarpSpecializedCooperativeEEENS5_IJNSA_ILi384EEENSA_ILi16EEESG_EEENS_6half_tENS5_IJlSB_lEEESI_SJ_NS4_8TiledMMAINS4_8MMA_AtomIJNS4_4SM904GMMA25MMA_64x16x16_F32F16F16_SSILNSN_5MajorE0ELSP_0ELNSN_7ScaleInE1ELSQ_1EEEEEENS4_6LayoutINS5_IJNSA_ILi2EEESB_SB_EEENS5_IJSB_NSA_ILi0EEESW_EEEEENS5_IJNS4_10UnderscoreESZ_SZ_EEEEENS4_13SM90_TMA_LOADENS4_14ComposedLayoutINS4_7SwizzleILi1ELi4ELi3EEENS4_18smem_ptr_flag_bitsILi16EEENST_INS5_IJNSA_ILi8EEESG_EEENS5_IJSG_SB_EEEEEEEvNS4_8identityES12_S1C_vS1D_EENS_8epilogue10collective6detail29Sm90TmaWarpSpecializedAdapterINS1G_15DefaultEpilogueISI_SJ_SJ_NS1F_6thread17LinearCombinationISI_Li1EffLNS1K_9ScaleType4KindE0ELNS_15FloatRoundStyleE2ESI_EENS1_15EpilogueDefaultEEEEEvvEEEEvNT_6ParamsE,"ax",@progbits
	.align	128
.text._ZN7cutlass13device_kernelINS_4gemm6kernel13GemmUniversalIN4cute5tupleIJiiiiEEENS1_10collective13CollectiveMmaINS1_34MainloopSm90TmaGmmaWarpSpecializedILi18ENS5_IJNS4_1CILi1EEESB_SB_EEENS1_35KernelTmaWarpSpecializedCooperativeEEENS5_IJNSA_ILi384EEENSA_ILi16EEESG_EEENS_6half_tENS5_IJlSB_lEEESI_SJ_NS4_8TiledMMAINS4_8MMA_AtomIJNS4_4SM904GMMA25MMA_64x16x16_F32F16F16_SSILNSN_5MajorE0ELSP_0ELNSN_7ScaleInE1ELSQ_1EEEEEENS4_6LayoutINS5_IJNSA_ILi2EEESB_SB_EEENS5_IJSB_NSA_ILi0EEESW_EEEEENS5_IJNS4_10UnderscoreESZ_SZ_EEEEENS4_13SM90_TMA_LOADENS4_14ComposedLayoutINS4_7SwizzleILi1ELi4ELi3EEENS4_18smem_ptr_flag_bitsILi16EEENST_INS5_IJNSA_ILi8EEESG_EEENS5_IJSG_SB_EEEEEEEvNS4_8identityES12_S1C_vS1D_EENS_8epilogue10collective6detail29Sm90TmaWarpSpecializedAdapterINS1G_15DefaultEpilogueISI_SJ_SJ_NS1F_6thread17LinearCombinationISI_Li1EffLNS1K_9ScaleType4KindE0ELNS_15FloatRoundStyleE2ESI_EENS1_15EpilogueDefaultEEEEEvvEEEEvNT_6ParamsE:
        .type           _ZN7cutlass13device_kernelINS_4gemm6kernel13GemmUniversalIN4cute5tupleIJiiiiEEENS1_10collective13CollectiveMmaINS1_34MainloopSm90TmaGmmaWarpSpecializedILi18ENS5_IJNS4_1CILi1EEESB_SB_EEENS1_35KernelTmaWarpSpecializedCooperativeEEENS5_IJNSA_ILi384EEENSA_ILi16EEESG_EEENS_6half_tENS5_IJlSB_lEEESI_SJ_NS4_8TiledMMAINS4_8MMA_AtomIJNS4_4SM904GMMA25MMA_64x16x16_F32F16F16_SSILNSN_5MajorE0ELSP_0ELNSN_7ScaleInE1ELSQ_1EEEEEENS4_6LayoutINS5_IJNSA_ILi2EEESB_SB_EEENS5_IJSB_NSA_ILi0EEESW_EEEEENS5_IJNS4_10UnderscoreESZ_SZ_EEEEENS4_13SM90_TMA_LOADENS4_14ComposedLayoutINS4_7SwizzleILi1ELi4ELi3EEENS4_18smem_ptr_flag_bitsILi16EEENST_INS5_IJNSA_ILi8EEESG_EEENS5_IJSG_SB_EEEEEEEvNS4_8identityES12_S1C_vS1D_EENS_8epilogue10collective6detail29Sm90TmaWarpSpecializedAdapterINS1G_15DefaultEpilogueISI_SJ_SJ_NS1F_6thread17LinearCombinationISI_Li1EffLNS1K_9ScaleType4KindE0ELNS_15FloatRoundStyleE2ESI_EENS1_15EpilogueDefaultEEEEEvvEEEEvNT_6ParamsE,@function
        .size           _ZN7cutlass13device_kernelINS_4gemm6kernel13GemmUniversalIN4cute5tupleIJiiiiEEENS1_10collective13CollectiveMmaINS1_34MainloopSm90TmaGmmaWarpSpecializedILi18ENS5_IJNS4_1CILi1EEESB_SB_EEENS1_35KernelTmaWarpSpecializedCooperativeEEENS5_IJNSA_ILi384EEENSA_ILi16EEESG_EEENS_6half_tENS5_IJlSB_lEEESI_SJ_NS4_8TiledMMAINS4_8MMA_AtomIJNS4_4SM904GMMA25MMA_64x16x16_F32F16F16_SSILNSN_5MajorE0ELSP_0ELNSN_7ScaleInE1ELSQ_1EEEEEENS4_6LayoutINS5_IJNSA_ILi2EEESB_SB_EEENS5_IJSB_NSA_ILi0EEESW_EEEEENS5_IJNS4_10UnderscoreESZ_SZ_EEEEENS4_13SM90_TMA_LOADENS4_14ComposedLayoutINS4_7SwizzleILi1ELi4ELi3EEENS4_18smem_ptr_flag_bitsILi16EEENST_INS5_IJNSA_ILi8EEESG_EEENS5_IJSG_SB_EEEEEEEvNS4_8identityES12_S1C_vS1D_EENS_8epilogue10collective6detail29Sm90TmaWarpSpecializedAdapterINS1G_15DefaultEpilogueISI_SJ_SJ_NS1F_6thread17LinearCombinationISI_Li1EffLNS1K_9ScaleType4KindE0ELNS_15FloatRoundStyleE2ESI_EENS1_15EpilogueDefaultEEEEEvvEEEEvNT_6ParamsE,(.L_x_135 - _ZN7cutlass13device_kernelINS_4gemm6kernel13GemmUniversalIN4cute5tupleIJiiiiEEENS1_10collective13CollectiveMmaINS1_34MainloopSm90TmaGmmaWarpSpecializedILi18ENS5_IJNS4_1CILi1EEESB_SB_EEENS1_35KernelTmaWarpSpecializedCooperativeEEENS5_IJNSA_ILi384EEENSA_ILi16EEESG_EEENS_6half_tENS5_IJlSB_lEEESI_SJ_NS4_8TiledMMAINS4_8MMA_AtomIJNS4_4SM904GMMA25MMA_64x16x16_F32F16F16_SSILNSN_5MajorE0ELSP_0ELNSN_7ScaleInE1ELSQ_1EEEEEENS4_6LayoutINS5_IJNSA_ILi2EEESB_SB_EEENS5_IJSB_NSA_ILi0EEESW_EEEEENS5_IJNS4_10UnderscoreESZ_SZ_EEEEENS4_13SM90_TMA_LOADENS4_14ComposedLayoutINS4_7SwizzleILi1ELi4ELi3EEENS4_18smem_ptr_flag_bitsILi16EEENST_INS5_IJNSA_ILi8EEESG_EEENS5_IJSG_SB_EEEEEEEvNS4_8identityES12_S1C_vS1D_EENS_8epilogue10collective6detail29Sm90TmaWarpSpecializedAdapterINS1G_15DefaultEpilogueISI_SJ_SJ_NS1F_6thread17LinearCombinationISI_Li1EffLNS1K_9ScaleType4KindE0ELNS_15FloatRoundStyleE2ESI_EENS1_15EpilogueDefaultEEEEEvvEEEEvNT_6ParamsE)
        .other          _ZN7cutlass13device_kernelINS_4gemm6kernel13GemmUniversalIN4cute5tupleIJiiiiEEENS1_10collective13CollectiveMmaINS1_34MainloopSm90TmaGmmaWarpSpecializedILi18ENS5_IJNS4_1CILi1EEESB_SB_EEENS1_35KernelTmaWarpSpecializedCooperativeEEENS5_IJNSA_ILi384EEENSA_ILi16EEESG_EEENS_6half_tENS5_IJlSB_lEEESI_SJ_NS4_8TiledMMAINS4_8MMA_AtomIJNS4_4SM904GMMA25MMA_64x16x16_F32F16F16_SSILNSN_5MajorE0ELSP_0ELNSN_7ScaleInE1ELSQ_1EEEEEENS4_6LayoutINS5_IJNSA_ILi2EEESB_SB_EEENS5_IJSB_NSA_ILi0EEESW_EEEEENS5_IJNS4_10UnderscoreESZ_SZ_EEEEENS4_13SM90_TMA_LOADENS4_14ComposedLayoutINS4_7SwizzleILi1ELi4ELi3EEENS4_18smem_ptr_flag_bitsILi16EEENST_INS5_IJNSA_ILi8EEESG_EEENS5_IJSG_SB_EEEEEEEvNS4_8identityES12_S1C_vS1D_EENS_8epilogue10collective6detail29Sm90TmaWarpSpecializedAdapterINS1G_15DefaultEpilogueISI_SJ_SJ_NS1F_6thread17LinearCombinationISI_Li1EffLNS1K_9ScaleType4KindE0ELNS_15FloatRoundStyleE2ESI_EENS1_15EpilogueDefaultEEEEEvvEEEEvNT_6ParamsE,@"STO_CUDA_ENTRY STV_DEFAULT"
_ZN7cutlass13device_kernelINS_4gemm6kernel13GemmUniversalIN4cute5tupleIJiiiiEEENS1_10collective13CollectiveMmaINS1_34MainloopSm90TmaGmmaWarpSpecializedILi18ENS5_IJNS4_1CILi1EEESB_SB_EEENS1_35KernelTmaWarpSpecializedCooperativeEEENS5_IJNSA_ILi384EEENSA_ILi16EEESG_EEENS_6half_tENS5_IJlSB_lEEESI_SJ_NS4_8TiledMMAINS4_8MMA_AtomIJNS4_4SM904GMMA25MMA_64x16x16_F32F16F16_SSILNSN_5MajorE0ELSP_0ELNSN_7ScaleInE1ELSQ_1EEEEEENS4_6LayoutINS5_IJNSA_ILi2EEESB_SB_EEENS5_IJSB_NSA_ILi0EEESW_EEEEENS5_IJNS4_10UnderscoreESZ_SZ_EEEEENS4_13SM90_TMA_LOADENS4_14ComposedLayoutINS4_7SwizzleILi1ELi4ELi3EEENS4_18smem_ptr_flag_bitsILi16EEENST_INS5_IJNSA_ILi8EEESG_EEENS5_IJSG_SB_EEEEEEEvNS4_8identityES12_S1C_vS1D_EENS_8epilogue10collective6detail29Sm90TmaWarpSpecializedAdapterINS1G_15DefaultEpilogueISI_SJ_SJ_NS1F_6thread17LinearCombinationISI_Li1EffLNS1K_9ScaleType4KindE0ELNS_15FloatRoundStyleE2ESI_EENS1_15EpilogueDefaultEEEEEvvEEEEvNT_6ParamsE:
[----:B------:R-:W0:Y:S01]  /*0000*/  LDC R1, c[0x0][0x28] ;  /* 0x00000a00ff017b82 */ /* 0x000e220000000800 */
[----:B------:R-:W1:Y:S01]  /*0010*/  S2R R18, SR_TID.X ;  /* 0x0000000000127919 */ /* 0x000e620000002100 */
[----:B------:R-:W-:Y:S01]  /*0020*/  ELECT P0, URZ, PT ;  /* 0x00000000003f782f */ /* 0x000fe20003800000 */
[----:B------:R-:W-:Y:S01]  /*0030*/  BSSY B0, `(.L_x_0) ;  /* 0x000000f000007945 */ /* 0x000fe20003800000 */
[--C-:B-1----:R-:W-:Y:S02]  /*0040*/  SHF.R.U32.HI R0, RZ, 0x5, R18.reuse ;  /* 0x00000005ff007819 */ /* 0x102fe40000011612 */
[----:B------:R-:W-:-:S03]  /*0050*/  SHF.R.U32.HI R22, RZ, 0x7, R18 ;  /* 0x00000007ff167819 */ /* 0x000fc60000011612 */
[----:B------:R-:W1:Y:S04]  /*0060*/  SHFL.IDX PT, R5, R0, RZ, 0x1f ;  /* 0x00001fff00057589 */ /* 0x000e6800000e0000 */
[----:B------:R2:W3:Y:S01]  /*0070*/  SHFL.IDX PT, R8, R22, RZ, 0x1f ;  /* 0x00001fff16087589 */ /* 0x0004e200000e0000 */
[----:B-1----:R-:W-:-:S13]  /*0080*/  ISETP.NE.OR P0, PT, R5, RZ, !P0 ;  /* 0x000000ff0500720c */ /* 0x002fda0004705670 */
[----:B0-23--:R-:W-:Y:S05]  /*0090*/  @P0 BRA `(.L_x_1) ;  /* 0x0000000000200947 */ /* 0x00dfea0003800000 */
[----:B------:R-:W-:Y:S02]  /*00a0*/  ULDC.64 UR4, c[0x0][0x198] ;  /* 0x0000660000047ab9 */ /* 0x000fe40000000a00 */
[----:B------:R-:W-:Y:S02]  /*00b0*/  UIADD3 UR6, UP0, UR4, 0xf0, URZ ;  /* 0x000000f004067890 */ /* 0x000fe4000ff1e03f */
[----:B------:R-:W-:Y:S02]  /*00c0*/  UIADD3 UR4, UP1, UR4, 0x1f0, URZ ;  /* 0x000001f004047890 */ /* 0x000fe4000ff3e03f */
[----:B------:R-:W-:Y:S02]  /*00d0*/  UIADD3.X UR7, URZ, UR5, URZ, UP0, !UPT ;  /* 0x000000053f077290 */ /* 0x000fe400087fe43f */
[----:B------:R-:W-:-:S07]  /*00e0*/  UIADD3.X UR5, URZ, UR5, URZ, UP1, !UPT ;  /* 0x000000053f057290 */ /* 0x000fce0008ffe43f */
[----:B------:R0:W-:Y:S02]  /*00f0*/  UTMACCTL.PF [UR6] ;  /* 0x00000000060079b9 */ /* 0x0001e40008040000 */
[----:B------:R0:W-:Y:S02]  /*0100*/  UTMACCTL.PF [UR4] ;  /* 0x00000000040079b9 */ /* 0x0001e40008040000 */
[----:B0-----:R-:W-:Y:S01]  /*0110*/  NOP ;  /* 0x0000000000007918 */ /* 0x001fe20000000000 */
.L_x_1:
[----:B------:R-:W-:Y:S05]  /*0120*/  BSYNC B0 ;  /* 0x0000000000007941 */ /* 0x000fea0003800000 */
.L_x_0:
[----:B------:R-:W0:Y:S02]  /*0130*/  SHFL.IDX PT, R2, R0, RZ, 0x1f ;  /* 0x00001fff00027589 */ /* 0x000e2400000e0000 */
[----:B0-----:R-:W-:-:S13]  /*0140*/  ISETP.NE.AND P0, PT, R2, RZ, PT ;  /* 0x000000ff0200720c */ /* 0x001fda0003f05270 */
[----:B------:R-:W-:Y:S05]  /*0150*/  @P0 BRA `(.L_x_2) ;  /* 0x0000000000d40947 */ /* 0x000fea0003800000 */
[----:B------:R-:W-:Y:S01]  /*0160*/  ELECT P0, URZ, PT ;  /* 0x00000000003f782f */ /* 0x000fe20003800000 */
[----:B------:R-:W-:-:S12]  /*0170*/  BSSY B0, `(.L_x_2) ;  /* 0x0000033000007945 */ /* 0x000fd80003800000 */
[----:B------:R-:W-:Y:S05]  /*0180*/  @!P0 BRA `(.L_x_3) ;  /* 0x0000000000c48947 */ /* 0x000fea0003800000 */
[----:B------:R-:W0:Y:S01]  /*0190*/  S2UR UR8, SR_CgaCtaId ;  /* 0x00000000000879c3 */ /* 0x000e220000008800 */
[----:B------:R-:W-:Y:S01]  /*01a0*/  UMOV UR4, 0x400 ;  /* 0x0000040000047882 */ /* 0x000fe20000000000 */
[----:B------:R-:W-:Y:S01]  /*01b0*/  UMOV UR5, 0x1 ;  /* 0x0000000100057882 */ /* 0x000fe20000000000 */
[----:B------:R-:W-:Y:S02]  /*01c0*/  UMOV UR6, 0x100 ;  /* 0x0000010000067882 */ /* 0x000fe40000000000 */
[----:B------:R-:W-:-:S04]  /*01d0*/  UIADD3 UR6, -UR6, 0x100000, URZ ;  /* 0x0010000006067890 */ /* 0x000fc8000fffe13f */
[----:B------:R-:W-:Y:S02]  /*01e0*/  USHF.L.U32 UR7, UR6, 0xb, URZ ;  /* 0x0000000b06077899 */ /* 0x000fe4000800063f */
[----:B------:R-:W-:Y:S02]  /*01f0*/  USHF.L.U32 UR6, UR6, 0x1, URZ ;  /* 0x0000000106067899 */ /* 0x000fe4000800063f */
[----:B0-----:R-:W-:Y:S02]  /*0200*/  ULEA UR8, UR8, UR4, 0x18 ;  /* 0x0000000408087291 */ /* 0x001fe4000f8ec03f */
[----:B------:R-:W-:-:S04]  /*0210*/  UIADD3 UR4, -UR5, 0x100000, URZ ;  /* 0x0010000005047890 */ /* 0x000fc8000fffe13f */
[----:B------:R-:W-:Y:S02]  /*0220*/  USHF.L.U32 UR5, UR4, 0xb, URZ ;  /* 0x0000000b04057899 */ /* 0x000fe4000800063f */
[----:B------:R-:W-:Y:S01]  /*0230*/  USHF.L.U32 UR4, UR4, 0x1, URZ ;  /* 0x0000000104047899 */ /* 0x000fe2000800063f */
[----:B------:R-:W0:Y:S11]  /*0240*/  FENCE.VIEW.ASYNC.S ;  /* 0x00000000000073c6 */ /* 0x000e360000000000 */
[----:B0-----:R0:W1:Y:S01]  /*0250*/  SYNCS.EXCH.64 URZ, [UR8], UR4 ;  /* 0x00000004083f75b2 */ /* 0x0010620008000100 */
[----:B------:R0:W2:Y:S01]  /*0260*/  SYNCS.EXCH.64 URZ, [UR8+0x90], UR6 ;  /* 0x00009006083f75b2 */ /* 0x0000a20008000100 */
[----:B------:R0:W3:Y:S01]  /*0270*/  SYNCS.EXCH.64 URZ, [UR8+0x8], UR4 ;  /* 0x00000804083f75b2 */ /* 0x0000e20008000100 */
[----:B------:R0:W4:Y:S01]  /*0280*/  SYNCS.EXCH.64 URZ, [UR8+0x98], UR6 ;  /* 0x00009806083f75b2 */ /* 0x0001220008000100 */
[----:B------:R0:W0:Y:S01]  /*0290*/  SYNCS.EXCH.64 URZ, [UR8+0x10], UR4 ;  /* 0x00001004083f75b2 */ /* 0x0000220008000100 */
        /* <DEDUP_REMOVED lines=31> */
[----:B-1234-:R-:W-:Y:S01]  /*0490*/  NOP ;  /* 0x0000000000007918 */ /* 0x01efe20000000000 */
.L_x_3:
[----:B0-----:R-:W-:Y:S05]  /*04a0*/  BSYNC B0 ;  /* 0x0000000000007941 */ /* 0x001fea0003800000 */
.L_x_2:
[----:B------:R-:W0:Y:S01]  /*04b0*/  SHFL.IDX PT, R0, R0, RZ, 0x1f ;  /* 0x00001fff00007589 */ /* 0x000e2200000e0000 */
[----:B------:R-:W-:Y:S01]  /*04c0*/  ELECT P0, URZ, PT ;  /* 0x00000000003f782f */ /* 0x000fe20003800000 */
[----:B------:R-:W1:Y:S01]  /*04d0*/  LDC R2, c[0x0][0x65c] ;  /* 0x00019700ff027b82 */ /* 0x000e620000000800 */
[----:B------:R-:W-:Y:S01]  /*04e0*/  SHF.R.S32.HI R6, RZ, 0x1f, R5 ;  /* 0x0000001fff067819 */ /* 0x000fe20000011405 */
[----:B------:R-:W2:Y:S01]  /*04f0*/  S2R R3, SR_CTAID.Y ;  /* 0x0000000000037919 */ /* 0x000ea20000002600 */
[----:B------:R-:W-:Y:S01]  /*0500*/  UMOV UR4, 0x20 ;  /* 0x0000002000047882 */ /* 0x000fe20000000000 */
[----:B------:R-:W-:Y:S01]  /*0510*/  ISETP.NE.AND P2, PT, R8, RZ, PT ;  /* 0x000000ff0800720c */ /* 0x000fe20003f45270 */
[----:B------:R-:W-:Y:S01]  /*0520*/  NOP ;  /* 0x0000000000007918 */ /* 0x000fe20000000000 */
[----:B------:R-:W3:Y:S01]  /*0530*/  S2R R4, SR_CTAID.X ;  /* 0x0000000000047919 */ /* 0x000ee20000002500 */
[----:B------:R-:W-:Y:S01]  /*0540*/  LEA.HI R6, R6, R5, RZ, 0x2 ;  /* 0x0000000506067211 */ /* 0x000fe200078f10ff */
[----:B------:R-:W-:Y:S01]  /*0550*/  NOP ;  /* 0x0000000000007918 */ /* 0x000fe20000000000 */
[----:B0-----:R-:W-:-:S02]  /*0560*/  ISETP.NE.OR P0, PT, R0, RZ, !P0 ;  /* 0x000000ff0000720c */ /* 0x001fc40004705670 */
[----:B-1----:R-:W-:-:S04]  /*0570*/  ISETP.NE.AND P3, PT, R2, 0x1, PT ;  /* 0x000000010200780c */ /* 0x002fc80003f65270 */
[----:B------:R-:W-:Y:S02]  /*0580*/  P2R R0, PR, RZ, 0x8 ;  /* 0x00000008ff007803 */ /* 0x000fe40000000000 */
[----:B------:R-:W-:-:S05]  /*0590*/  LOP3.LUT R0, R6, 0xfffffffc, RZ, 0xc0, !PT ;  /* 0xfffffffc06007812 */ /* 0x000fca00078ec0ff */
[----:B------:R-:W-:Y:S01]  /*05a0*/  VOTEU.ALL UP0, P0 ;  /* 0x00000000003f7886 */ /* 0x000fe20000000000 */
[----:B------:R-:W-:Y:S01]  /*05b0*/  IMAD.IADD R0, R5, 0x1, -R0 ;  /* 0x0000000105007824 */ /* 0x000fe200078e0a00 */
[----:B------:R-:W3:Y:S01]  /*05c0*/  @P3 LDC R17, c[0x0][0x10] ;  /* 0x00000400ff113b82 */ /* 0x000ee20000000800 */
[----:B------:R-:W-:Y:S01]  /*05d0*/  VOTEU.ALL UP1, P0 ;  /* 0x00000000003f7886 */ /* 0x000fe20000020000 */
[----:B--2---:R-:W-:Y:S01]  /*05e0*/  @P3 IMAD.MOV.U32 R6, RZ, RZ, R3 ;  /* 0x000000ffff063224 */ /* 0x004fe200078e0003 */
[----:B------:R-:W-:Y:S01]  /*05f0*/  @!UP0 UMOV UR6, 0x400 ;  /* 0x0000040000068882 */ /* 0x000fe20000000000 */
[----:B------:R-:W-:-:S04]  /*0600*/  @!UP0 UIADD3 UR4, -UR4, 0x100000, URZ ;  /* 0x0010000004048890 */ /* 0x000fc8000fffe13f */
[----:B------:R-:W-:Y:S02]  /*0610*/  @!UP0 USHF.L.U32 UR5, UR4, 0xb, URZ ;  /* 0x0000000b04058899 */ /* 0x000fe4000800063f */
[----:B------:R-:W-:Y:S01]  /*0620*/  @!UP0 USHF.L.U32 UR4, UR4, 0x1, URZ ;  /* 0x0000000104048899 */ /* 0x000fe2000800063f */
[----:B------:R-:W-:Y:S02]  /*0630*/  @P3 IMAD.MOV.U32 R7, RZ, RZ, RZ ;  /* 0x000000ffff073224 */ /* 0x000fe400078e00ff */
[----:B------:R-:W-:Y:S01]  /*0640*/  IMAD.MOV.U32 R5, RZ, RZ, RZ ;  /* 0x000000ffff057224 */ /* 0x000fe200078e00ff */
[----:B------:R-:W0:Y:S01]  /*0650*/  @!UP0 S2UR UR7, SR_CgaCtaId ;  /* 0x00000000000789c3 */ /* 0x000e220000008800 */
[----:B------:R-:W-:-:S07]  /*0660*/  @P3 IMAD.MOV.U32 R11, RZ, RZ, RZ ;  /* 0x000000ffff0b3224 */ /* 0x000fce00078e00ff */
[----:B------:R-:W1:Y:S01]  /*0670*/  @!P3 LDC R9, c[0x0][0xc] ;  /* 0x00000300ff09bb82 */ /* 0x000e620000000800 */
[----:B---3--:R-:W-:-:S04]  /*0680*/  @P3 IMAD.WIDE.U32 R16, R4, R17, R6 ;  /* 0x0000001104103225 */ /* 0x008fc800078e0006 */
[----:B------:R-:W-:Y:S01]  /*0690*/  @P3 IMAD.IADD R17, R17, 0x1, R11 ;  /* 0x0000000111113824 */ /* 0x000fe200078e020b */
[----:B0-----:R-:W-:Y:S01]  /*06a0*/  @!UP0 ULEA UR6, UR7, UR6, 0x18 ;  /* 0x0000000607068291 */ /* 0x001fe2000f8ec03f */
[----:B------:R-:W-:Y:S01]  /*06b0*/  VOTEU.ALL UP0, P0 ;  /* 0x00000000003f7886 */ /* 0x000fe20000000000 */
[----:B------:R-:W-:-:S04]  /*06c0*/  ISETP.NE.AND P0, PT, R0, 0x3, PT ;  /* 0x000000030000780c */ /* 0x000fc80003f05270 */
[----:B------:R-:W-:Y:S01]  /*06d0*/  ISETP.EQ.OR P0, PT, R0, RZ, !P0 ;  /* 0x000000ff0000720c */ /* 0x000fe20004702670 */
[----:B-1----:R-:W-:-:S03]  /*06e0*/  @!P3 IMAD.WIDE.U32 R6, R9, R3, R4 ;  /* 0x000000030906b225 */ /* 0x002fc600078e0004 */
[C---:B------:R-:W-:Y:S01]  /*06f0*/  ISETP.EQ.AND P0, PT, R8.reuse, RZ, P0 ;  /* 0x000000ff0800720c */ /* 0x040fe20000702270 */
[----:B------:R-:W-:Y:S01]  /*0700*/  VIADD R8, R8, 0xffffffff ;  /* 0xffffffff08087836 */ /* 0x000fe20000000000 */
[----:B------:R-:W0:Y:S02]  /*0710*/  FENCE.VIEW.ASYNC.S ;  /* 0x00000000000073c6 */ /* 0x000e240000000000 */
[----:B0-----:R0:W1:Y:S01]  /*0720*/  @!UP0 SYNCS.EXCH.64 URZ, [UR6+0x130], UR4 ;  /* 0x00013004063f85b2 */ /* 0x0010620008000100 */
[----:B------:R-:W-:Y:S01]  /*0730*/  @!P3 IMAD.MOV.U32 R16, RZ, RZ, R6 ;  /* 0x000000ffff10b224 */ /* 0x000fe200078e0006 */
[----:B------:R-:W-:Y:S01]  /*0740*/  SEL R19, RZ, 0x1, !P0 ;  /* 0x00000001ff137807 */ /* 0x000fe20004000000 */
[----:B------:R-:W-:Y:S01]  /*0750*/  @!P3 IMAD.MOV.U32 R17, RZ, RZ, R7 ;  /* 0x000000ffff11b224 */ /* 0x000fe200078e0007 */
[----:B------:R-:W-:-:S04]  /*0760*/  ISETP.GE.U32.AND P1, PT, R8, 0x2, PT ;  /* 0x000000020800780c */ /* 0x000fc80003f26070 */
[----:B------:R-:W-:Y:S01]  /*0770*/  SEL R19, R19, 0x2, P1 ;  /* 0x0000000213137807 */ /* 0x000fe20000800000 */
[----:B------:R0:W1:Y:S01]  /*0780*/  @!UP1 SYNCS.EXCH.64 URZ, [UR6+0x138], UR4 ;  /* 0x00013804063f95b2 */ /* 0x0000620008000100 */
[----:B------:R-:W-:Y:S01]  /*0790*/  NOP ;  /* 0x0000000000007918 */ /* 0x000fe20000000000 */
[----:B-1----:R-:W-:Y:S06]  /*07a0*/  BAR.SYNC.DEFER_BLOCKING 0x0 ;  /* 0x0000000000007b1d */ /* 0x002fec0000010000 */
[----:B------:R-:W-:Y:S05]  /*07b0*/  @!P2 BRA `(.L_x_4) ;  /* 0x0000003800e0a947 */ /* 0x000fea0003800000 */
[----:B------:R-:W-:-:S13]  /*07c0*/  ISETP.GT.U32.AND P0, PT, R8, 0x1, PT ;  /* 0x000000010800780c */ /* 0x000fda0003f04070 */
[----:B0-----:R-:W-:Y:S05]  /*07d0*/  @P0 EXIT ;  /* 0x000000000000094d */ /* 0x001fea0003800000 */
[----:B------:R-:W-:Y:S01]  /*07e0*/  ULDC.64 UR4, c[0x0][0x650] ;  /* 0x0001940000047ab9 */ /* 0x000fe20000000a00 */
[----:B------:R-:W-:Y:S01]  /*07f0*/  PRMT R0, RZ, 0x7610, R0 ;  /* 0x00007610ff007816 */ /* 0x000fe20000000000 */
[----:B------:R-:W-:Y:S01]  /*0800*/  IMAD.MOV.U32 R50, RZ, RZ, -0x1 ;  /* 0xffffffffff327424 */ /* 0x000fe200078e00ff */
[----:B------:R-:W-:Y:S01]  /*0810*/  ISETP.GE.U32.AND P0, PT, R16, UR4, PT ;  /* 0x0000000410007c0c */ /* 0x000fe2000bf06070 */
[----:B------:R-:W-:Y:S02]  /*0820*/  IMAD.MOV.U32 R51, RZ, RZ, -0x1 ;  /* 0xffffffffff337424 */ /* 0x000fe400078e00ff */
[----:B------:R-:W-:Y:S01]  /*0830*/  IMAD.MOV.U32 R49, RZ, RZ, -0x1 ;  /* 0xffffffffff317424 */ /* 0x000fe200078e00ff */
[----:B------:R-:W-:-:S13]  /*0840*/  ISETP.GE.U32.AND.EX P0, PT, R17, UR5, PT, P0 ;  /* 0x0000000511007c0c */ /* 0x000fda000bf06100 */
[----:B------:R-:W-:Y:S05]  /*0850*/  @P0 BRA `(.L_x_5) ;  /* 0x0000000400540947 */ /* 0x000fea0003800000 */
[----:B------:R-:W0:Y:S01]  /*0860*/  LDC.64 R14, c[0x0][0x628] ;  /* 0x00018a00ff0e7b82 */ /* 0x000e220000000a00 */
[----:B------:R-:W-:Y:S02]  /*0870*/  IMAD.MOV.U32 R6, RZ, RZ, R16 ;  /* 0x000000ffff067224 */ /* 0x000fe400078e0010 */
[----:B------:R-:W-:-:S05]  /*0880*/  IMAD.MOV.U32 R7, RZ, RZ, R17 ;  /* 0x000000ffff077224 */ /* 0x000fca00078e0011 */
[----:B------:R-:W1:Y:S08]  /*0890*/  LDC R0, c[0x0][0x630] ;  /* 0x00018c00ff007b82 */ /* 0x000e700000000800 */
[----:B------:R-:W2:Y:S01]  /*08a0*/  LDC.64 R20, c[0x0][0x620] ;  /* 0x00018800ff147b82 */ /* 0x000ea20000000a00 */
[----:B0-----:R-:W-:-:S04]  /*08b0*/  ISETP.NE.U32.AND P0, PT, R14, RZ, PT ;  /* 0x000000ff0e00720c */ /* 0x001fc80003f05070 */
[----:B------:R-:W-:-:S13]  /*08c0*/  ISETP.NE.AND.EX P0, PT, R15, RZ, PT, P0 ;  /* 0x000000ff0f00720c */ /* 0x000fda0003f05300 */
[----:B-12---:R-:W-:Y:S05]  /*08d0*/  @!P0 BRA `(.L_x_6) ;  /* 0x0000000000288947 */ /* 0x006fea0003800000 */
[----:B------:R-:W0:Y:S02]  /*08e0*/  LDC R11, c[0x0][0x634] ;  /* 0x00018d00ff0b7b82 */ /* 0x000e240000000800 */
[----:B0-----:R-:W-:-:S05]  /*08f0*/  IADD3 R11, P0, R16, R11, RZ ;  /* 0x0000000b100b7210 */ /* 0x001fca0007f1e0ff */
[----:B------:R-:W-:-:S04]  /*0900*/  IMAD.X R13, RZ, RZ, R17, P0 ;  /* 0x000000ffff0d7224 */ /* 0x000fc800000e0611 */
[----:B------:R-:W-:-:S04]  /*0910*/  IMAD.WIDE.U32 R6, R13, R14, RZ ;  /* 0x0000000e0d067225 */ /* 0x000fc800078e00ff */
[----:B------:R-:W-:-:S04]  /*0920*/  IMAD.WIDE.U32 R8, P0, R11, R15, R6 ;  /* 0x0000000f0b087225 */ /* 0x000fc80007800006 */
[----:B------:R-:W-:-:S04]  /*0930*/  IMAD.WIDE.U32 R6, R11, R14, RZ ;  /* 0x0000000e0b067225 */ /* 0x000fc800078e00ff */
[----:B------:R-:W-:Y:S01]  /*0940*/  IMAD.X R11, RZ, RZ, RZ, P0 ;  /* 0x000000ffff0b7224 */ /* 0x000fe200000e06ff */
[----:B------:R-:W-:Y:S01]  /*0950*/  IADD3 RZ, P0, R7, R8, RZ ;  /* 0x0000000807ff7210 */ /* 0x000fe20007f1e0ff */
[----:B------:R-:W-:-:S04]  /*0960*/  IMAD.MOV.U32 R10, RZ, RZ, R9 ;  /* 0x000000ffff0a7224 */ /* 0x000fc800078e0009 */
[----:B------:R-:W-:-:S08]  /*0970*/  IMAD.WIDE.U32.X R6, R13, R15, R10, P0 ;  /* 0x0000000f0d067225 */ /* 0x000fd000000e040a */
.L_x_6:
[-CC-:B------:R-:W-:Y:S01]  /*0980*/  SHF.R.U64 R49, R6, R0.reuse, R7.reuse ;  /* 0x0000000006317219 */ /* 0x180fe20000001207 */
[----:B------:R-:W0:Y:S01]  /*0990*/  LDC R10, c[0x0][0x618] ;  /* 0x00018600ff0a7b82 */ /* 0x000e220000000800 */
[----:B------:R-:W-:Y:S01]  /*09a0*/  SHF.R.U32.HI R5, RZ, R0, R7 ;  /* 0x00000000ff057219 */ /* 0x000fe20000011607 */
[----:B------:R-:W-:Y:S01]  /*09b0*/  ULDC UR4, c[0x0][0x150] ;  /* 0x0000540000047ab9 */ /* 0x000fe20000000800 */
[----:B------:R-:W-:Y:S02]  /*09c0*/  IADD3 R9, P0, RZ, -R49, RZ ;  /* 0x80000031ff097210 */ /* 0x000fe40007f1e0ff */
[----:B------:R-:W-:-:S03]  /*09d0*/  I2FP.F32.U32 R0, R4 ;  /* 0x0000000400007245 */ /* 0x000fc60000201000 */
[----:B------:R-:W1:Y:S01]  /*09e0*/  LDC.64 R28, c[0x0][0x640] ;  /* 0x00019000ff1c7b82 */ /* 0x000e620000000a00 */
[----:B------:R-:W-:Y:S02]  /*09f0*/  IMAD.X R11, RZ, RZ, ~R5, P0 ;  /* 0x000000ffff0b7224 */ /* 0x000fe400000e0e05 */
[----:B------:R-:W-:Y:S01]  /*0a00*/  FMUL R0, R0, UR4 ;  /* 0x0000000400007c20 */ /* 0x000fe20008400000 */
[----:B------:R-:W-:Y:S01]  /*0a10*/  IMAD.WIDE.U32 R6, R9, R20, R16 ;  /* 0x0000001409067225 */ /* 0x000fe200078e0010 */
[----:B------:R-:W-:-:S03]  /*0a20*/  ULDC UR4, c[0x0][0x154] ;  /* 0x0000550000047ab9 */ /* 0x000fc60000000800 */
[----:B------:R-:W-:Y:S01]  /*0a30*/  IMAD R8, R11, R20, RZ ;  /* 0x000000140b087224 */ /* 0x000fe200078e02ff */
[----:B------:R-:W2:Y:S01]  /*0a40*/  LDC R5, c[0x0][0x144] ;  /* 0x00005100ff057b82 */ /* 0x000ea20000000800 */
[----:B------:R-:W3:Y:S02]  /*0a50*/  F2I.U32.TRUNC.NTZ R0, R0 ;  /* 0x0000000000007305 */ /* 0x000ee4000020f000 */
[----:B------:R-:W-:-:S04]  /*0a60*/  IMAD R9, R9, R21, R8 ;  /* 0x0000001509097224 */ /* 0x000fc800078e0208 */
[----:B------:R-:W-:Y:S01]  /*0a70*/  IMAD.IADD R7, R7, 0x1, R9 ;  /* 0x0000000107077824 */ /* 0x000fe200078e0209 */
[----:B------:R-:W4:Y:S01]  /*0a80*/  LDC R12, c[0x0][0x608] ;  /* 0x00018200ff0c7b82 */ /* 0x000f220000000800 */
[----:B------:R-:W-:-:S03]  /*0a90*/  IMAD.MOV.U32 R9, RZ, RZ, -0x1 ;  /* 0xffffffffff097424 */ /* 0x000fc600078e00ff */
[-CC-:B0-----:R-:W-:Y:S02]  /*0aa0*/  SHF.R.U64 R20, R6, R10.reuse, R7.reuse ;  /* 0x0000000a06147219 */ /* 0x181fe40000001207 */
[----:B------:R-:W-:Y:S02]  /*0ab0*/  I2FP.F32.U32 R6, R3 ;  /* 0x0000000300067245 */ /* 0x000fe40000201000 */
[----:B------:R-:W0:Y:S01]  /*0ac0*/  LDC R26, c[0x0][0x658] ;  /* 0x00019600ff1a7b82 */ /* 0x000e220000000800 */
[----:B-1----:R-:W-:Y:S01]  /*0ad0*/  ISETP.NE.U32.AND P0, PT, R28, RZ, PT ;  /* 0x000000ff1c00720c */ /* 0x002fe20003f05070 */
[----:B---3--:R-:W-:Y:S01]  /*0ae0*/  IMAD.MOV R8, RZ, RZ, -R0 ;  /* 0x000000ffff087224 */ /* 0x008fe200078e0a00 */
[----:B------:R-:W-:Y:S01]  /*0af0*/  SHF.R.U32.HI R7, RZ, R10, R7 ;  /* 0x0000000aff077219 */ /* 0x000fe20000011607 */
[----:B------:R-:W-:Y:S01]  /*0b00*/  FMUL R6, R6, UR4 ;  /* 0x0000000406067c20 */ /* 0x000fe20008400000 */
[----:B------:R-:W-:-:S03]  /*0b10*/  ISETP.NE.AND.EX P0, PT, R29, RZ, PT, P0 ;  /* 0x000000ff1d00720c */ /* 0x000fc60003f05300 */
[----:B------:R-:W1:Y:S01]  /*0b20*/  LDC R14, c[0x0][0x148] ;  /* 0x00005200ff0e7b82 */ /* 0x000e620000000800 */
[----:B--2---:R-:W-:-:S07]  /*0b30*/  IMAD R0, R5, R8, R4 ;  /* 0x0000000805007224 */ /* 0x004fce00078e0204 */
[----:B------:R-:W2:Y:S01]  /*0b40*/  LDC R24, c[0x0][0x600] ;  /* 0x00018000ff187b82 */ /* 0x000ea20000000800 */
[-CC-:B----4-:R-:W-:Y:S02]  /*0b50*/  SHF.R.U64 R30, R20, R12.reuse, R7.reuse ;  /* 0x0000000c141e7219 */ /* 0x190fe40000001207 */
[----:B------:R-:W-:Y:S01]  /*0b60*/  SHF.R.U32.HI R5, RZ, R12, R7 ;  /* 0x0000000cff057219 */ /* 0x000fe20000011607 */
[----:B------:R-:W-:Y:S01]  /*0b70*/  IMAD.MOV.U32 R7, RZ, RZ, 0x1 ;  /* 0x00000001ff077424 */ /* 0x000fe200078e00ff */
[----:B------:R3:W4:Y:S03]  /*0b80*/  F2I.U32.TRUNC.NTZ R12, R6 ;  /* 0x00000006000c7305 */ /* 0x000726000020f000 */
[----:B------:R-:W1:Y:S01]  /*0b90*/  LDC R15, c[0x0][0x648] ;  /* 0x00019200ff0f7b82 */ /* 0x000e620000000800 */
[-C--:B0-----:R-:W-:Y:S02]  /*0ba0*/  SHF.L.U32 R4, R9, R26.reuse, RZ ;  /* 0x0000001a09047219 */ /* 0x081fe400000006ff */
[----:B------:R-:W-:-:S02]  /*0bb0*/  SHF.R.U64 R32, R30, R26, R5 ;  /* 0x0000001a1e207219 */ /* 0x000fc40000001205 */
[----:B------:R-:W-:Y:S02]  /*0bc0*/  LOP3.LUT R11, RZ, R4, RZ, 0x33, !PT ;  /* 0x00000004ff0b7212 */ /* 0x000fe400078e33ff */
[-C--:B------:R-:W-:Y:S01]  /*0bd0*/  SHF.R.U32.HI R5, RZ, R26.reuse, R5 ;  /* 0x0000001aff057219 */ /* 0x080fe20000011605 */
[----:B------:R-:W0:Y:S01]  /*0be0*/  LDC R21, c[0x0][0x638] ;  /* 0x00018e00ff157b82 */ /* 0x000e220000000800 */
[----:B------:R-:W-:Y:S01]  /*0bf0*/  SHF.L.U32 R10, R7, R26, RZ ;  /* 0x0000001a070a7219 */ /* 0x000fe200000006ff */
[----:B------:R-:W-:-:S06]  /*0c00*/  IMAD.MOV.U32 R4, RZ, RZ, R32 ;  /* 0x000000ffff047224 */ /* 0x000fcc00078e0020 */
[----:B------:R-:W0:Y:S01]  /*0c10*/  LDC R50, c[0x0][0x610] ;  /* 0x00018400ff327b82 */ /* 0x000e220000000800 */
[----:B---34-:R-:W-:Y:S05]  /*0c20*/  @!P0 BRA `(.L_x_7) ;  /* 0x0000000000288947 */ /* 0x018fea0003800000 */
[----:B------:R-:W3:Y:S02]  /*0c30*/  LDC R9, c[0x0][0x64c] ;  /* 0x00019300ff097b82 */ /* 0x000ee40000000800 */
[----:B---3--:R-:W-:-:S05]  /*0c40*/  IADD3 R9, P0, R32, R9, RZ ;  /* 0x0000000920097210 */ /* 0x008fca0007f1e0ff */
        /* <DEDUP_REMOVED lines=8> */
.L_x_7:
[----:B-1----:R-:W-:Y:S01]  /*0cd0*/  SHF.R.U64 R4, R4, R15, R5 ;  /* 0x0000000f04047219 */ /* 0x002fe20000001205 */
[----:B--2---:R-:W-:Y:S01]  /*0ce0*/  VIADD R5, R24, 0xffffffff ;  /* 0xffffffff18057836 */ /* 0x004fe20000000000 */
[----:B------:R-:W-:Y:S01]  /*0cf0*/  LOP3.LUT R11, R30, R11, RZ, 0xc0, !PT ;  /* 0x0000000b1e0b7212 */ /* 0x000fe200078ec0ff */
[----:B------:R-:W-:Y:S02]  /*0d00*/  IMAD.MOV R12, RZ, RZ, -R12 ;  /* 0x000000ffff0c7224 */ /* 0x000fe400078e0a0c */
[----:B------:R-:W-:Y:S01]  /*0d10*/  IMAD.MOV R6, RZ, RZ, -R4 ;  /* 0x000000ffff067224 */ /* 0x000fe200078e0a04 */
[----:B------:R-:W-:Y:S01]  /*0d20*/  LOP3.LUT R5, R20, R5, RZ, 0xc0, !PT ;  /* 0x0000000514057212 */ /* 0x000fe200078ec0ff */
[----:B------:R-:W-:Y:S02]  /*0d30*/  @P3 IMAD R0, R14, R12, R3 ;  /* 0x0000000c0e003224 */ /* 0x000fe400078e0203 */
[----:B------:R-:W-:Y:S02]  /*0d40*/  IMAD R11, R10, R4, R11 ;  /* 0x000000040a0b7224 */ /* 0x000fe400078e020b */
[----:B0-----:R-:W-:-:S02]  /*0d50*/  IMAD R3, R6, R21, R32 ;  /* 0x0000001506037224 */ /* 0x001fc400078e0220 */
[----:B------:R-:W-:Y:S02]  /*0d60*/  IMAD R50, R11, R50, R0 ;  /* 0x000000320b327224 */ /* 0x000fe400078e0200 */
[----:B------:R-:W-:Y:S02]  /*0d70*/  IMAD R3, R3, R24, R5 ;  /* 0x0000001803037224 */ /* 0x000fe400078e0205 */
[----:B------:R-:W-:-:S03]  /*0d80*/  IMAD.MOV.U32 R0, RZ, RZ, 0x1 ;  /* 0x00000001ff007424 */ /* 0x000fc600078e00ff */
[----:B------:R-:W-:Y:S02]  /*0d90*/  SEL R51, R3, R50, !P3 ;  /* 0x0000003203337207 */ /* 0x000fe40005800000 */
[----:B------:R-:W-:-:S07]  /*0da0*/  SEL R50, R50, R3, !P3 ;  /* 0x0000000332327207 */ /* 0x000fce0005800000 */
.L_x_5:
[----:B------:R-:W-:-:S08]  /*0db0*/  NOP ;  /* 0x0000000000007918 */ /* 0x000fd00000000000 */
[----:B------:R-:W0:Y:S02]  /*0dc0*/  USETMAXREG.TRY_ALLOC.CTAPOOL UP0, 0xe8 ;  /* 0x000000e8000079c8 */ /* 0x000e240008000600 */
[----:B0-----:R-:W-:-:S13]  /*0dd0*/  PLOP3.LUT P0, PT, PT, PT, UP0, 0x80, 0x0 ;  /* 0x000000000000781c */ /* 0x001fda0003f0f008 */
[----:B------:R-:W-:Y:S05]  /*0de0*/  @!P0 BRA `(.L_x_5) ;  /* 0xfffffffc00f08947 */ /* 0x000fea000383ffff */
[----:B------:R-:W-:Y:S01]  /*0df0*/  ULDC.64 UR4, c[0x0][0x598] ;  /* 0x0001660000047ab9 */ /* 0x000fe20000000a00 */
[----:B------:R-:W-:Y:S01]  /*0e00*/  ULDC.64 UR36, c[0x0][0x208] ;  /* 0x0000820000247ab9 */ /* 0x000fe20000000a00 */
[----:B------:R-:W-:-:S04]  /*0e10*/  ISETP.NE.U32.AND P0, PT, RZ, UR4, PT ;  /* 0x00000004ff007c0c */ /* 0x000fc8000bf05070 */
[----:B------:R-:W-:-:S13]  /*0e20*/  ISETP.NE.AND.EX P0, PT, RZ, UR5, PT, P0 ;  /* 0x00000005ff007c0c */ /* 0x000fda000bf05300 */
[----:B------:R-:W-:Y:S05]  /*0e30*/  @!P0 BRA `(.L_x_8) ;  /* 0x00000000001c8947 */ /* 0x000fea0003800000 */
[----:B------:R-:W0:Y:S02]  /*0e40*/  LDC.64 R4, c[0x0][0x598] ;  /* 0x00016600ff047b82 */ /* 0x000e240000000a00 */
[----:B0-----:R-:W2:Y:S02]  /*0e50*/  LDG.E.64 R4, desc[UR36][R4.64] ;  /* 0x0000002404047981 */ /* 0x001ea4000c1e1b00 */
[----:B--2---:R-:W-:-:S04]  /*0e60*/  ISETP.NE.U32.AND P0, PT, R4, RZ, PT ;  /* 0x000000ff0400720c */ /* 0x004fc80003f05070 */
[----:B------:R-:W-:-:S13]  /*0e70*/  ISETP.NE.AND.EX P0, PT, R5, RZ, PT, P0 ;  /* 0x000000ff0500720c */ /* 0x000fda0003f05300 */
[----:B------:R-:W-:Y:S05]  /*0e80*/  @!P0 BRA `(.L_x_8) ;  /* 0x0000000000088947 */ /* 0x000fea0003800000 */
[----:B------:R0:W5:Y:S01]  /*0e90*/  LD.E R23, desc[UR36][R4.64] ;  /* 0x0000002404177980 */ /* 0x000162000c101900 */
[----:B------:R-:W-:Y:S05]  /*0ea0*/  BRA `(.L_x_9) ;  /* 0x0000000000247947 */ /* 0x000fea0003800000 */
.L_x_8:
[----:B------:R-:W-:Y:S02]  /*0eb0*/  ULDC.64 UR4, c[0x0][0x588] ;  /* 0x0001620000047ab9 */ /* 0x000fe40000000a00 */
[----:B------:R-:W-:-:S04]  /*0ec0*/  ISETP.NE.U32.AND P0, PT, RZ, UR4, PT ;  /* 0x00000004ff007c0c */ /* 0x000fc8000bf05070 */
[----:B------:R-:W-:-:S13]  /*0ed0*/  ISETP.NE.AND.EX P0, PT, RZ, UR5, PT, P0 ;  /* 0x00000005ff007c0c */ /* 0x000fda000bf05300 */
[----:B------:R-:W-:Y:S05]  /*0ee0*/  @!P0 BRA `(.L_x_10) ;  /* 0x00000000000c8947 */ /* 0x000fea0003800000 */
[----:B------:R-:W0:Y:S02]  /*0ef0*/  LDC.64 R4, c[0x0][0x588] ;  /* 0x00016200ff047b82 */ /* 0x000e240000000a00 */
[----:B0-----:R1:W5:Y:S01]  /*0f00*/  LDG.E R23, desc[UR36][R4.64] ;  /* 0x0000002404177981 */ /* 0x001362000c1e1900 */
[----:B------:R-:W-:Y:S05]  /*0f10*/  BRA `(.L_x_9) ;  /* 0x0000000000087947 */ /* 0x000fea0003800000 */
.L_x_10:
[----:B------:R-:W-:Y:S02]  /*0f20*/  ULDC UR4, c[0x0][0x580] ;  /* 0x0001600000047ab9 */ /* 0x000fe40000000800 */
[----:B------:R-:W-:-:S07]  /*0f30*/  IMAD.U32 R23, RZ, RZ, UR4 ;  /* 0x00000004ff177e24 */ /* 0x000fce000f8e00ff */
.L_x_9:
[----:B------:R-:W-:Y:S02]  /*0f40*/  ULDC.64 UR4, c[0x0][0x5a0] ;  /* 0x0001680000047ab9 */ /* 0x000fe40000000a00 */
[----:B------:R-:W-:-:S04]  /*0f50*/  ISETP.NE.U32.AND P0, PT, RZ, UR4, PT ;  /* 0x00000004ff007c0c */ /* 0x000fc8000bf05070 */
[----:B------:R-:W-:-:S13]  /*0f60*/  ISETP.NE.AND.EX P0, PT, RZ, UR5, PT, P0 ;  /* 0x00000005ff007c0c */ /* 0x000fda000bf05300 */
[----:B------:R-:W-:Y:S05]  /*0f70*/  @!P0 BRA `(.L_x_11) ;  /* 0x00000000001c8947 */ /* 0x000fea0003800000 */
[----:B01----:R-:W0:Y:S02]  /*0f80*/  LDC.64 R4, c[0x0][0x5a0] ;  /* 0x00016800ff047b82 */ /* 0x003e240000000a00 */
[----:B0-----:R-:W2:Y:S02]  /*0f90*/  LDG.E.64 R4, desc[UR36][R4.64] ;  /* 0x0000002404047981 */ /* 0x001ea4000c1e1b00 */
[----:B--2---:R-:W-:-:S04]  /*0fa0*/  ISETP.NE.U32.AND P0, PT, R4, RZ, PT ;  /* 0x000000ff0400720c */ /* 0x004fc80003f05070 */
[----:B------:R-:W-:-:S13]  /*0fb0*/  ISETP.NE.AND.EX P0, PT, R5, RZ, PT, P0 ;  /* 0x000000ff0500720c */ /* 0x000fda0003f05300 */
[----:B------:R-:W-:Y:S05]  /*0fc0*/  @!P0 BRA `(.L_x_11) ;  /* 0x0000000000088947 */ /* 0x000fea0003800000 */
[----:B------:R0:W5:Y:S01]  /*0fd0*/  LD.E R48, desc[UR36][R4.64] ;  /* 0x0000002404307980 */ /* 0x000162000c101900 */
[----:B------:R-:W-:Y:S05]  /*0fe0*/  BRA `(.L_x_12) ;  /* 0x0000000000247947 */ /* 0x000fea0003800000 */
.L_x_11:
[----:B------:R-:W-:Y:S02]  /*0ff0*/  ULDC.64 UR4, c[0x0][0x590] ;  /* 0x0001640000047ab9 */ /* 0x000fe40000000a00 */
[----:B------:R-:W-:-:S04]  /*1000*/  ISETP.NE.U32.AND P0, PT, RZ, UR4, PT ;  /* 0x00000004ff007c0c */ /* 0x000fc8000bf05070 */
[----:B------:R-:W-:-:S13]  /*1010*/  ISETP.NE.AND.EX P0, PT, RZ, UR5, PT, P0 ;  /* 0x00000005ff007c0c */ /* 0x000fda000bf05300 */
[----:B------:R-:W-:Y:S05]  /*1020*/  @!P0 BRA `(.L_x_13) ;  /* 0x00000000000c8947 */ /* 0x000fea0003800000 */
[----:B01----:R-:W0:Y:S02]  /*1030*/  LDC.64 R4, c[0x0][0x590] ;  /* 0x00016400ff047b82 */ /* 0x003e240000000a00 */
[----:B0-----:R1:W5:Y:S01]  /*1040*/  LDG.E R48, desc[UR36][R4.64] ;  /* 0x0000002404307981 */ /* 0x001362000c1e1900 */
[----:B------:R-:W-:Y:S05]  /*1050*/  BRA `(.L_x_12) ;  /* 0x0000000000087947 */ /* 0x000fea0003800000 */
.L_x_13:
[----:B------:R-:W-:Y:S02]  /*1060*/  ULDC UR4, c[0x0][0x584] ;  /* 0x0001610000047ab9 */ /* 0x000fe40000000800 */
[----:B------:R-:W-:-:S07]  /*1070*/  IMAD.U32 R48, RZ, RZ, UR4 ;  /* 0x00000004ff307e24 */ /* 0x000fce000f8e00ff */
.L_x_12:
[----:B------:R-:W-:-:S13]  /*1080*/  LOP3.LUT P0, RZ, R0, 0xff, RZ, 0xc0, !PT ;  /* 0x000000ff00ff7812 */ /* 0x000fda000780c0ff */
[----:B------:R-:W-:Y:S05]  /*1090*/  @!P0 EXIT ;  /* 0x000000000000894d */ /* 0x000fea0003800000 */
[----:B------:R-:W-:Y:S01]  /*10a0*/  ULDC UR4, c[0x0][0x28c] ;  /* 0x0000a30000047ab9 */ /* 0x000fe20000000800 */
[----:B------:R-:W-:Y:S01]  /*10b0*/  LOP3.LUT R54, R19, 0x1, RZ, 0xfc, !PT ;  /* 0x0000000113367812 */ /* 0x000fe200078efcff */
[----:B------:R-:W-:Y:S01]  /*10c0*/  UIADD3 UR4, UR4, 0xf, URZ ;  /* 0x0000000f04047890 */ /* 0x000fe2000fffe03f */
[----:B------:R-:W-:Y:S01]  /*10d0*/  UMOV UR38, URZ ;  /* 0x0000003f00267c82 */ /* 0x000fe20008000000 */
[----:B------:R-:W-:Y:S02]  /*10e0*/  UMOV UR39, URZ ;  /* 0x0000003f00277c82 */ /* 0x000fe40008000000 */
[----:B------:R-:W-:-:S04]  /*10f0*/  USHF.R.S32.HI UR5, URZ, 0x1f, UR4 ;  /* 0x0000001f3f057899 */ /* 0x000fc80008011404 */
[----:B------:R-:W-:-:S04]  /*1100*/  ULEA.HI UR5, UR5, UR4, URZ, 0x4 ;  /* 0x0000000405057291 */ /* 0x000fc8000f8f203f */
[----:B------:R-:W-:-:S12]  /*1110*/  USHF.R.S32.HI UR40, URZ, 0x4, UR5 ;  /* 0x000000043f287899 */ /* 0x000fd80008011405 */
.L_x_71:
[----:B------:R-:W-:Y:S01]  /*1120*/  LOP3.LUT R0, R18, 0x80, RZ, 0xc0, !PT ;  /* 0x0000008012007812 */ /* 0x000fe200078ec0ff */
[----:B--2---:R-:W2:Y:S01]  /*1130*/  S2UR UR6, SR_CgaCtaId ;  /* 0x00000000000679c3 */ /* 0x004ea20000008800 */
[----:B------:R-:W-:Y:S02]  /*1140*/  UMOV UR41, 0x400 ;  /* 0x0000040000297882 */ /* 0x000fe40000000000 */
[----:B------:R-:W-:-:S06]  /*1150*/  SHF.R.U32.HI R0, RZ, 0x7, R0 ;  /* 0x00000007ff007819 */ /* 0x000fcc0000011600 */
[----:B------:R-:W3:Y:S01]  /*1160*/  SHFL.IDX PT, R0, R0, RZ, 0x1f ;  /* 0x00001fff00007589 */ /* 0x000ee200000e0000 */
[----:B--2---:R-:W-:Y:S01]  /*1170*/  ULEA UR41, UR6, UR41, 0x18 ;  /* 0x0000002906297291 */ /* 0x004fe2000f8ec03f */
[----:B---3--:R-:W-:-:S13]  /*1180*/  R2UR UR4, R0 ;  /* 0x00000000000472ca */ /* 0x008fda00000e0000 */
[----:B------:R-:W-:-:S04]  /*1190*/  ULEA.HI UR5, UR4, UR4, URZ, 0x1 ;  /* 0x0000000404057291 */ /* 0x000fc8000f8f083f */
[----:B------:R-:W-:-:S04]  /*11a0*/  ULOP3.LUT UR5, UR5, 0x1ffffe, URZ, 0xc0, !UPT ;  /* 0x001ffffe05057892 */ /* 0x000fc8000f8ec03f */
[----:B------:R-:W-:-:S03]  /*11b0*/  UIADD3 UR5, UR4, -UR5, URZ ;  /* 0x8000000504057290 */ /* 0x000fc6000fffe03f */
[----:B------:R-:W-:Y:S01]  /*11c0*/  ULDC UR4, c[0x0][0x28c] ;  /* 0x0000a30000047ab9 */ /* 0x000fe20000000800 */
[----:B------:R-:W-:Y:S01]  /*11d0*/  ULEA UR5, UR5, UR41, 0xb ;  /* 0x0000002905057291 */ /* 0x000fe2000f8e583f */
[----:B------:R-:W-:-:S03]  /*11e0*/  ISETP.LT.AND P0, PT, RZ, UR4, PT ;  /* 0x00000004ff007c0c */ /* 0x000fc6000bf01270 */
[----:B------:R-:W-:-:S04]  /*11f0*/  UIADD3 UR5, UR5, 0x200, URZ ;  /* 0x0000020005057890 */ /* 0x000fc8000fffe03f */
[----:B------:R-:W-:-:S04]  /*1200*/  USHF.R.U32.HI UR5, URZ, 0x4, UR5 ;  /* 0x000000043f057899 */ /* 0x000fc80008011605 */
[----:B------:R-:W-:Y:S02]  /*1210*/  ULOP3.LUT UR42, UR5, 0x3fff, URZ, 0xc0, !UPT ;  /* 0x00003fff052a7892 */ /* 0x000fe4000f8ec03f */
[----:B01---5:R-:W-:Y:S10]  /*1220*/  @P0 BRA `(.L_x_14) ;  /* 0x0000000000400947 */ /* 0x023ff40003800000 */
[----:B------:R-:W-:Y:S01]  /*1230*/  MOV R0, 0x0 ;  /* 0x0000000000007802 */ /* 0x000fe20000000f00 */
[----:B------:R-:W-:Y:S01]  /*1240*/  ULDC.64 UR4, c[0x4][0x68] ;  /* 0x01001a0000047ab9 */ /* 0x000fe20000000a00 */
[----:B------:R-:W-:Y:S01]  /*1250*/  ULDC.64 UR6, c[0x4][0x8] ;  /* 0x0100020000067ab9 */ /* 0x000fe20000000a00 */
[----:B01----:R-:W-:Y:S01]  /*1260*/  IMAD.U32 R4, RZ, RZ, UR4 ;  /* 0x00000004ff047e24 */ /* 0x003fe2000f8e00ff */
[----:B------:R0:W1:Y:S01]  /*1270*/  LDC.64 R14, c[0x4][R0] ;  /* 0x01000000000e7b82 */ /* 0x0000620000000a00 */
[----:B------:R-:W-:Y:S01]  /*1280*/  IMAD.U32 R5, RZ, RZ, UR5 ;  /* 0x00000005ff057e24 */ /* 0x000fe2000f8e00ff */
[----:B------:R-:W-:Y:S01]  /*1290*/  ULDC.64 UR4, c[0x4][0x70] ;  /* 0x01001c0000047ab9 */ /* 0x000fe20000000a00 */
[----:B------:R-:W-:Y:S02]  /*12a0*/  IMAD.U32 R10, RZ, RZ, UR6 ;  /* 0x00000006ff0a7e24 */ /* 0x000fe4000f8e00ff */
[----:B------:R-:W-:Y:S02]  /*12b0*/  IMAD.U32 R6, RZ, RZ, UR4 ;  /* 0x00000004ff067e24 */ /* 0x000fe4000f8e00ff */
[----:B------:R-:W-:-:S02]  /*12c0*/  IMAD.U32 R7, RZ, RZ, UR5 ;  /* 0x00000005ff077e24 */ /* 0x000fc4000f8e00ff */
[----:B------:R-:W-:Y:S02]  /*12d0*/  IMAD.U32 R11, RZ, RZ, UR7 ;  /* 0x00000007ff0b7e24 */ /* 0x000fe4000f8e00ff */
[----:B------:R-:W-:Y:S02]  /*12e0*/  IMAD.MOV.U32 R8, RZ, RZ, 0x1e1 ;  /* 0x000001e1ff087424 */ /* 0x000fe400078e00ff */
[----:B------:R-:W-:Y:S02]  /*12f0*/  IMAD.MOV.U32 R12, RZ, RZ, 0x1 ;  /* 0x00000001ff0c7424 */ /* 0x000fe400078e00ff */
[----:B0-----:R-:W-:-:S07]  /*1300*/  IMAD.MOV.U32 R13, RZ, RZ, RZ ;  /* 0x000000ffff0d7224 */ /* 0x001fce00078e00ff */
[----:B------:R-:W-:-:S07]  /*1310*/  LEPC R20, `(.L_x_14) ;  /* 0x000000001014794e */ /* 0x000fce0000000000 */
[----:B-1---5:R-:W-:Y:S05]  /*1320*/  CALL.ABS.NOINC R14 ;  /* 0x000000000e007343 */ /* 0x022fea0003c00000 */
.L_x_14:
[----:B------:R-:W-:-:S13]  /*1330*/  ISETP.NE.AND P0, PT, R54, 0x3, PT ;  /* 0x000000033600780c */ /* 0x000fda0003f05270 */
[----:B------:R-:W-:Y:S05]  /*1340*/  @!P0 BRA `(.L_x_15) ;  /* 0x0000000000048947 */ /* 0x000fea0003800000 */
[----:B------:R-:W-:Y:S01]  /*1350*/  BPT.TRAP 0x1 ;  /* 0x000000040000795c */ /* 0x000fe20000300000 */
.L_x_15:
[----:B------:R-:W-:Y:S02]  /*1360*/  IMAD.U32 R3, RZ, RZ, UR39 ;  /* 0x00000027ff037e24 */ /* 0x000fe4000f8e00ff */
[----:B------:R-:W-:-:S03]  /*1370*/  IMAD.U32 R0, RZ, RZ, UR38 ;  /* 0x00000026ff007e24 */ /* 0x000fc6000f8e00ff */
[----:B------:R-:W-:Y:S02]  /*1380*/  LEA R3, R3, UR41, 0x3 ;  /* 0x0000002903037c11 */ /* 0x000fe4000f8e18ff */
[----:B------:R-:W-:-:S04]  /*1390*/  SHF.L.U32 R0, R0, 0x1f, RZ ;  /* 0x0000001f00007819 */ /* 0x000fc800000006ff */
[----:B------:R2:W3:Y:S01]  /*13a0*/  SYNCS.PHASECHK.TRANS64.TRYWAIT P1, [R3+URZ], R0 ;  /* 0x00000000030075a7 */ /* 0x0004e2000802017f */
[----:B------:R-:W-:Y:S05]  /*13b0*/  @!P0 BRA `(.L_x_16) ;  /* 0x0000000000048947 */ /* 0x000fea0003800000 */
[----:B------:R-:W-:Y:S01]  /*13c0*/  BPT.TRAP 0x1 ;  /* 0x000000040000795c */ /* 0x000fe20000300000 */
.L_x_16:
[----:B---3--:R-:W-:Y:S05]  /*13d0*/  @P1 BRA `(.L_x_17) ;  /* 0x0000000000081947 */ /* 0x008fea0003800000 */
[----:B------:R-:W3:Y:S02]  /*13e0*/  SYNCS.PHASECHK.TRANS64.TRYWAIT P1, [R3+URZ], R0 ;  /* 0x00000000030075a7 */ /* 0x000ee4000802017f */
[----:B---3--:R-:W-:Y:S05]  /*13f0*/  @!P1 BRA `(.L_x_18) ;  /* 0x0000004c00549947 */ /* 0x008fea0003800000 */
.L_x_17:
[----:B------:R-:W-:-:S04]  /*1400*/  UISETP.LT.AND UP0, UPT, UR40, 0x1, UPT ;  /* 0x000000012800788c */ /* 0x000fc8000bf01270 */
[----:B------:R-:W-:-:S06]  /*1410*/  USEL UR4, UR40, 0x1, UP0 ;  /* 0x0000000128047887 */ /* 0x000fcc0008000000 */
[----:B--23--:R-:W-:Y:S01]  /*1420*/  IMAD.U32 R0, RZ, RZ, UR4 ;  /* 0x00000004ff007e24 */ /* 0x00cfe2000f8e00ff */
[----:B------:R-:W-:Y:S05]  /*1430*/  WARPSYNC.ALL ;  /* 0x0000000000007948 */ /* 0x000fea0003800000 */
[----:B------:R-:W-:-:S04]  /*1440*/  IADD3 R0, -R0, UR40, RZ ;  /* 0x0000002800007c10 */ /* 0x000fc8000fffe1ff */
[----:B------:R-:W-:Y:S01]  /*1450*/  ISETP.GE.AND P1, PT, R0, 0x1, PT ;  /* 0x000000010000780c */ /* 0x000fe20003f26270 */
[----:B------:R-:W-:Y:S01]  /*1460*/  UIADD3 UR4, UR41, 0x36200, URZ ;  /* 0x0003620029047890 */ /* 0x000fe2000fffe03f */
[----:B------:R-:W-:Y:S01]  /*1470*/  WARPGROUP.ARRIVE ;  /* 0x00000000000079c5 */ /* 0x000fe20000000000 */
[----:B------:R-:W-:Y:S02]  /*1480*/  ULOP3.LUT UR42, UR42, 0x10000, URZ, 0xfc, !UPT ;  /* 0x000100002a2a7892 */ /* 0x000fe4000f8efc3f */
[----:B------:R-:W-:Y:S01]  /*1490*/  USHF.R.U32.HI UR4, URZ, 0x4, UR4 ;  /* 0x000000043f047899 */ /* 0x000fe20008011604 */
[----:B------:R-:W-:Y:S01]  /*14a0*/  UMOV UR5, 0xc0000010 ;  /* 0xc000001000057882 */ /* 0x000fe20000000000 */
[----:B------:R-:W-:Y:S02]  /*14b0*/  UMOV UR7, 0xc0000010 ;  /* 0xc000001000077882 */ /* 0x000fe40000000000 */
[----:B------:R-:W-:-:S04]  /*14c0*/  ULOP3.LUT UR4, UR4, 0x3fff, URZ, 0xc0, !UPT ;  /* 0x00003fff04047892 */ /* 0x000fc8000f8ec03f */
[----:B------:R-:W-:Y:S02]  /*14d0*/  ULOP3.LUT UR12, UR4, 0x10000, URZ, 0xfc, !UPT ;  /* 0x00010000040c7892 */ /* 0x000fe4000f8efc3f */
[----:B------:R-:W-:Y:S02]  /*14e0*/  UIMAD UR4, UR39, 0x300, UR42 ;  /* 0x00000300270478a4 */ /* 0x000fe4000f8e022a */
[----:B------:R-:W-:Y:S02]  /*14f0*/  ULEA UR6, UR39, UR12, 0x5 ;  /* 0x0000000c27067291 */ /* 0x000fe4000f8e283f */
[----:B------:R-:W-:Y:S02]  /*1500*/  UIADD3 UR8, UR4, 0x100, URZ ;  /* 0x0000010004087890 */ /* 0x000fe4000fffe03f */
[----:B------:R-:W-:-:S05]  /*1510*/  UIADD3 UR9, UR4, 0x200, URZ ;  /* 0x0000020004097890 */ /* 0x000fca000fffe03f */
[----:B------:R-:W-:Y:S01]  /*1520*/  HGMMA.64x16x16.F32 R40, gdesc[UR4], RZ, !UPT, gsb0 ;  /* 0x00200000042879f0 */ /* 0x000fe2000c0008ff */
[----:B------:R-:W-:Y:S01]  /*1530*/  UMOV UR4, UR8 ;  /* 0x0000000800047c82 */ /* 0x000fe20008000000 */
[----:B------:R-:W-:Y:S01]  /*1540*/  UMOV UR5, 0xc0000010 ;  /* 0xc000001000057882 */ /* 0x000fe20000000000 */
[----:B------:R-:W-:Y:S02]  /*1550*/  WARPGROUP.DEPBAR.LE gsb0, 0x0 ;  /* 0x00008000000079c5 */ /* 0x000fe40000010000 */
[----:B------:R-:W-:-:S06]  /*1560*/  WARPGROUP.ARRIVE ;  /* 0x00000000000079c5 */ /* 0x000fcc0000000000 */
[----:B------:R-:W-:Y:S01]  /*1570*/  HGMMA.64x16x16.F32 R32, gdesc[UR4], RZ, !UPT, gsb0 ;  /* 0x00200000042079f0 */ /* 0x000fe2000c0008ff */
[----:B------:R-:W-:Y:S01]  /*1580*/  UMOV UR4, UR9 ;  /* 0x0000000900047c82 */ /* 0x000fe20008000000 */
[----:B------:R-:W-:Y:S01]  /*1590*/  UMOV UR5, 0xc0000010 ;  /* 0xc000001000057882 */ /* 0x000fe20000000000 */
[----:B------:R-:W-:Y:S02]  /*15a0*/  WARPGROUP.DEPBAR.LE gsb0, 0x0 ;  /* 0x00008000000079c5 */ /* 0x000fe40000010000 */
[----:B------:R-:W-:-:S06]  /*15b0*/  WARPGROUP.ARRIVE ;  /* 0x00000000000079c5 */ /* 0x000fcc0000000000 */
[----:B------:R-:W-:Y:S03]  /*15c0*/  HGMMA.64x16x16.F32 R24, gdesc[UR4], RZ, !UPT, gsb0 ;  /* 0x00200000041879f0 */ /* 0x000fe6000c0008ff */
[----:B------:R-:W-:Y:S02]  /*15d0*/  WARPGROUP.DEPBAR.LE gsb0, 0x0 ;  /* 0x00008000000079c5 */ /* 0x000fe40000010000 */
[----:B------:R-:W-:Y:S05]  /*15e0*/  @!P1 BRA `(.L_x_19) ;  /* 0x0000000000e49947 */ /* 0x000fea0003800000 */
[----:B------:R-:W-:Y:S01]  /*15f0*/  UIADD3 UR4, UR39, 0x1, URZ ;  /* 0x0000000127047890 */ /* 0x000fe2000fffe03f */
[----:B------:R-:W-:Y:S01]  /*1600*/  IMAD.MOV.U32 R3, RZ, RZ, R0 ;  /* 0x000000ffff037224 */ /* 0x000fe200078e0000 */
[----:B------:R-:W-:Y:S02]  /*1610*/  UMOV UR9, UR39 ;  /* 0x0000002700097c82 */ /* 0x000fe40008000000 */
[----:B------:R-:W-:-:S04]  /*1620*/  UISETP.NE.AND UP0, UPT, UR4, 0x12, UPT ;  /* 0x000000120400788c */ /* 0x000fc8000bf05270 */
[----:B------:R-:W-:Y:S02]  /*1630*/  USEL UR5, URZ, 0x1, UP0 ;  /* 0x000000013f057887 */ /* 0x000fe40008000000 */
[----:B------:R-:W-:Y:S02]  /*1640*/  USEL UR8, UR4, URZ, UP0 ;  /* 0x0000003f04087287 */ /* 0x000fe40008000000 */
[----:B------:R-:W-:-:S06]  /*1650*/  ULOP3.LUT UR5, UR38, UR5, URZ, 0x3c, !UPT ;  /* 0x0000000526057292 */ /* 0x000fcc000f8e3c3f */
[----:B------:R-:W-:-:S07]  /*1660*/  IMAD.U32 R6, RZ, RZ, UR5 ;  /* 0x00000005ff067e24 */ /* 0x000fce000f8e00ff */
.L_x_26:
[----:B------:R-:W-:Y:S05]  /*1670*/  @!P0 BRA `(.L_x_20) ;  /* 0x0000000000048947 */ /* 0x000fea0003800000 */
[----:B------:R-:W-:Y:S01]  /*1680*/  BPT.TRAP 0x1 ;  /* 0x000000040000795c */ /* 0x000fe20000300000 */
.L_x_20:
[----:B------:R-:W-:Y:S01]  /*1690*/  ULEA UR4, UR8, UR41, 0x3 ;  /* 0x0000002908047291 */ /* 0x000fe2000f8e183f */
[----:B01----:R-:W-:-:S08]  /*16a0*/  SHF.L.U32 R4, R6, 0x1f, RZ ;  /* 0x0000001f06047819 */ /* 0x003fd000000006ff */
[----:B------:R0:W1:Y:S01]  /*16b0*/  SYNCS.PHASECHK.TRANS64.TRYWAIT P1, [UR4], R4 ;  /* 0x00000004ff0075a7 */ /* 0x0000620008020144 */
[----:B------:R-:W-:Y:S05]  /*16c0*/  @!P0 BRA `(.L_x_21) ;  /* 0x0000000000048947 */ /* 0x000fea0003800000 */
[----:B------:R-:W-:Y:S01]  /*16d0*/  BPT.TRAP 0x1 ;  /* 0x000000040000795c */ /* 0x000fe20000300000 */
.L_x_21:
[----:B-1----:R-:W-:Y:S05]  /*16e0*/  @P1 BRA `(.L_x_22) ;  /* 0x0000000000081947 */ /* 0x002fea0003800000 */
[----:B------:R-:W1:Y:S02]  /*16f0*/  SYNCS.PHASECHK.TRANS64.TRYWAIT P1, [UR4], R4 ;  /* 0x00000004ff0075a7 */ /* 0x000e640008020144 */
[----:B-1----:R-:W-:Y:S05]  /*1700*/  @!P1 BRA `(.L_x_23) ;  /* 0x0000004800a49947 */ /* 0x002fea0003800000 */
.L_x_22:
[----:B------:R-:W-:Y:S01]  /*1710*/  ULEA UR6, UR8, UR12, 0x5 ;  /* 0x0000000c08067291 */ /* 0x000fe2000f8e283f */
[----:B------:R-:W-:Y:S01]  /*1720*/  WARPGROUP.ARRIVE ;  /* 0x00000000000079c5 */ /* 0x000fe20000000000 */
[----:B------:R-:W-:Y:S01]  /*1730*/  UIMAD UR4, UR8, 0x300, UR42 ;  /* 0x00000300080478a4 */ /* 0x000fe2000f8e022a */
[----:B------:R-:W-:Y:S01]  /*1740*/  UMOV UR7, 0xc0000010 ;  /* 0xc000001000077882 */ /* 0x000fe20000000000 */
[----:B------:R-:W-:Y:S02]  /*1750*/  UMOV UR5, 0xc0000010 ;  /* 0xc000001000057882 */ /* 0x000fe40000000000 */
[----:B------:R-:W-:Y:S02]  /*1760*/  UIADD3 UR10, UR4, 0x100, URZ ;  /* 0x00000100040a7890 */ /* 0x000fe4000fffe03f */
[----:B------:R-:W-:-:S03]  /*1770*/  UIADD3 UR11, UR4, 0x200, URZ ;  /* 0x00000200040b7890 */ /* 0x000fc6000fffe03f */
[----:B------:R-:W-:Y:S01]  /*1780*/  HGMMA.64x16x16.F32 R40, gdesc[UR4], R40, gsb0 ;  /* 0x00200000042879f0 */ /* 0x000fe20008000828 */
[----:B------:R-:W-:Y:S01]  /*1790*/  UMOV UR5, 0xc0000010 ;  /* 0xc000001000057882 */ /* 0x000fe20000000000 */
[----:B------:R-:W-:Y:S01]  /*17a0*/  UMOV UR4, UR10 ;  /* 0x0000000a00047c82 */ /* 0x000fe20008000000 */
[----:B------:R-:W-:Y:S02]  /*17b0*/  WARPGROUP.DEPBAR.LE gsb0, 0x0 ;  /* 0x00008000000079c5 */ /* 0x000fe40000010000 */
[----:B------:R-:W-:-:S06]  /*17c0*/  WARPGROUP.ARRIVE ;  /* 0x00000000000079c5 */ /* 0x000fcc0000000000 */
[----:B------:R-:W-:Y:S01]  /*17d0*/  HGMMA.64x16x16.F32 R32, gdesc[UR4], R32, gsb0 ;  /* 0x00200000042079f0 */ /* 0x000fe20008000820 */
[----:B------:R-:W-:Y:S01]  /*17e0*/  UMOV UR4, UR11 ;  /* 0x0000000b00047c82 */ /* 0x000fe20008000000 */
[----:B------:R-:W-:Y:S01]  /*17f0*/  UMOV UR5, 0xc0000010 ;  /* 0xc000001000057882 */ /* 0x000fe20000000000 */
[----:B------:R-:W-:Y:S02]  /*1800*/  WARPGROUP.DEPBAR.LE gsb0, 0x0 ;  /* 0x00008000000079c5 */ /* 0x000fe40000010000 */
[----:B------:R-:W-:-:S06]  /*1810*/  WARPGROUP.ARRIVE ;  /* 0x00000000000079c5 */ /* 0x000fcc0000000000 */
[----:B------:R-:W-:Y:S03]  /*1820*/  HGMMA.64x16x16.F32 R24, gdesc[UR4], R24, gsb0 ;  /* 0x00200000041879f0 */ /* 0x000fe60008000818 */
[----:B------:R-:W-:Y:S02]  /*1830*/  WARPGROUP.DEPBAR.LE gsb0, 0x0 ;  /* 0x00008000000079c5 */ /* 0x000fe40000010000 */
[----:B------:R-:W-:Y:S05]  /*1840*/  @!P0 BRA `(.L_x_24) ;  /* 0x0000000000048947 */ /* 0x000fea0003800000 */
[----:B------:R-:W-:Y:S01]  /*1850*/  BPT.TRAP 0x1 ;  /* 0x000000040000795c */ /* 0x000fe20000300000 */
.L_x_24:
[----:B------:R-:W-:Y:S01]  /*1860*/  ULEA UR4, UR9, UR41, 0x3 ;  /* 0x0000002909047291 */ /* 0x000fe2000f8e183f */
[----:B------:R-:W-:-:S03]  /*1870*/  ISETP.GT.U32.AND P1, PT, R19, 0x1, PT ;  /* 0x000000011300780c */ /* 0x000fc60003f24070 */
[----:B------:R-:W-:-:S04]  /*1880*/  UIADD3 UR4, UR4, 0x90, URZ ;  /* 0x0000009004047890 */ /* 0x000fc8000fffe03f */
[----:B------:R-:W-:-:S09]  /*1890*/  UPRMT UR4, URZ, 0x654, UR4 ;  /* 0x000006543f047896 */ /* 0x000fd20008000004 */
[----:B------:R-:W-:Y:S01]  /*18a0*/  SYNCS.ARRIVE.TRANS64.RED.A1T0 RZ, [UR4], RZ ;  /* 0x000000ffffff79a7 */ /* 0x000fe20008100404 */
[----:B------:R-:W-:Y:S05]  /*18b0*/  @P1 BRA `(.L_x_25) ;  /* 0x0000000000041947 */ /* 0x000fea0003800000 */
[----:B------:R-:W-:Y:S01]  /*18c0*/  BPT.TRAP 0x1 ;  /* 0x000000040000795c */ /* 0x000fe20000300000 */
.L_x_25:
[----:B------:R-:W-:Y:S01]  /*18d0*/  UIADD3 UR8, UR8, 0x1, URZ ;  /* 0x0000000108087890 */ /* 0x000fe2000fffe03f */
[C---:B------:R-:W-:Y:S01]  /*18e0*/  ISETP.GT.AND P1, PT, R3.reuse, 0x1, PT ;  /* 0x000000010300780c */ /* 0x040fe20003f24270 */
[----:B------:R-:W-:Y:S01]  /*18f0*/  UIADD3 UR9, UR9, 0x1, URZ ;  /* 0x0000000109097890 */ /* 0x000fe2000fffe03f */
[----:B------:R-:W-:Y:S01]  /*1900*/  VIADD R3, R3, 0xffffffff ;  /* 0xffffffff03037836 */ /* 0x000fe20000000000 */
[----:B------:R-:W-:Y:S02]  /*1910*/  UISETP.NE.AND UP0, UPT, UR8, 0x12, UPT ;  /* 0x000000120800788c */ /* 0x000fe4000bf05270 */
[----:B------:R-:W-:Y:S02]  /*1920*/  UISETP.NE.AND UP1, UPT, UR9, 0x12, UPT ;  /* 0x000000120900788c */ /* 0x000fe4000bf25270 */
[----:B------:R-:W-:Y:S02]  /*1930*/  USEL UR4, URZ, 0x1, UP0 ;  /* 0x000000013f047887 */ /* 0x000fe40008000000 */
[----:B------:R-:W-:-:S02]  /*1940*/  USEL UR8, UR8, URZ, UP0 ;  /* 0x0000003f08087287 */ /* 0x000fc40008000000 */
[----:B------:R-:W-:Y:S02]  /*1950*/  USEL UR9, UR9, URZ, UP1 ;  /* 0x0000003f09097287 */ /* 0x000fe40008800000 */
[----:B------:R-:W-:Y:S01]  /*1960*/  LOP3.LUT R6, R6, UR4, RZ, 0x3c, !PT ;  /* 0x0000000406067c12 */ /* 0x000fe2000f8e3cff */
[----:B------:R-:W-:Y:S09]  /*1970*/  @P1 BRA `(.L_x_26) ;  /* 0xfffffffc003c1947 */ /* 0x000ff2000383ffff */
.L_x_19:
[----:B------:R-:W2:Y:S02]  /*1980*/  LDC R3, c[0x0][0x28c] ;  /* 0x0000a300ff037b82 */ /* 0x000ea40000000800 */
[----:B--2---:R-:W-:-:S13]  /*1990*/  ISETP.GE.AND P1, PT, R3, 0x1, PT ;  /* 0x000000010300780c */ /* 0x004fda0003f26270 */
[----:B------:R-:W-:Y:S05]  /*19a0*/  @!P1 BRA `(.L_x_27) ;  /* 0x0000000000349947 */ /* 0x000fea0003800000 */
[----:B------:R-:W-:Y:S05]  /*19b0*/  @!P0 BRA `(.L_x_28) ;  /* 0x0000000000048947 */ /* 0x000fea0003800000 */
[----:B------:R-:W-:Y:S01]  /*19c0*/  BPT.TRAP 0x1 ;  /* 0x000000040000795c */ /* 0x000fe20000300000 */
.L_x_28:
[----:B------:R-:W-:Y:S01]  /*19d0*/  VIADD R0, R0, UR39 ;  /* 0x0000002700007c36 */ /* 0x000fe20008000000 */
[----:B------:R-:W-:-:S03]  /*19e0*/  ISETP.GT.U32.AND P0, PT, R19, 0x1, PT ;  /* 0x000000011300780c */ /* 0x000fc60003f04070 */
[----:B01----:R-:W-:-:S05]  /*19f0*/  IMAD.WIDE.U32 R4, R0, 0x38e38e39, RZ ;  /* 0x38e38e3900047825 */ /* 0x003fca00078e00ff */
[----:B------:R-:W-:-:S05]  /*1a00*/  SHF.R.U32.HI R5, RZ, 0x2, R5 ;  /* 0x00000002ff057819 */ /* 0x000fca0000011605 */
[----:B------:R-:W-:-:S05]  /*1a10*/  IMAD R0, R5, -0x12, R0 ;  /* 0xffffffee05007824 */ /* 0x000fca00078e0200 */
[----:B------:R-:W-:-:S05]  /*1a20*/  LEA R0, R0, UR41, 0x3 ;  /* 0x0000002900007c11 */ /* 0x000fca000f8e18ff */
[----:B------:R-:W-:-:S05]  /*1a30*/  VIADD R0, R0, 0x90 ;  /* 0x0000009000007836 */ /* 0x000fca0000000000 */
[----:B------:R-:W-:-:S04]  /*1a40*/  PRMT R0, RZ, 0x654, R0 ;  /* 0x00000654ff007816 */ /* 0x000fc80000000000 */
[----:B------:R2:W-:Y:S01]  /*1a50*/  SYNCS.ARRIVE.TRANS64.RED.A1T0 RZ, [R0+URZ], RZ ;  /* 0x000000ff00ff79a7 */ /* 0x0005e2000810043f */
[----:B------:R-:W-:Y:S05]  /*1a60*/  @P0 BRA `(.L_x_27) ;  /* 0x0000000000040947 */ /* 0x000fea0003800000 */
[----:B------:R-:W-:Y:S01]  /*1a70*/  BPT.TRAP 0x1 ;  /* 0x000000040000795c */ /* 0x000fe20000300000 */
.L_x_27:
[----:B------:R-:W3:Y:S01]  /*1a80*/  LDC R6, c[0x0][0x288] ;  /* 0x0000a200ff067b82 */ /* 0x000ee20000000800 */
[C---:B01----:R-:W-:Y:S01]  /*1a90*/  LOP3.LUT R5, R18.reuse, 0x3, RZ, 0xc0, !PT ;  /* 0x0000000312057812 */ /* 0x043fe200078ec0ff */
[----:B------:R-:W-:Y:S01]  /*1aa0*/  IMAD.SHL.U32 R51, R51, 0x10, RZ ;  /* 0x0000001033337824 */ /* 0x000fe200078e00ff */
[----:B------:R-:W-:Y:S01]  /*1ab0*/  UIADD3 UR39, UR40, UR39, URZ ;  /* 0x0000002728277290 */ /* 0x000fe2000fffe03f */
[----:B------:R-:W-:Y:S01]  /*1ac0*/  SHF.R.U32.HI R3, RZ, 0x2, R18 ;  /* 0x00000002ff037819 */ /* 0x000fe20000011612 */
[C---:B------:R-:W-:Y:S01]  /*1ad0*/  IMAD.SHL.U32 R14, R18.reuse, 0x2, RZ ;  /* 0x00000002120e7824 */ /* 0x040fe200078e00ff */
[----:B------:R-:W-:Y:S01]  /*1ae0*/  LOP3.LUT R4, R18, 0x60, RZ, 0xc0, !PT ;  /* 0x0000006012047812 */ /* 0x000fe200078ec0ff */
[----:B------:R-:W-:Y:S01]  /*1af0*/  UISETP.GT.U32.AND UP0, UPT, UR39, 0x11, UPT ;  /* 0x000000112700788c */ /* 0x000fe2000bf04070 */
[----:B--2---:R-:W-:Y:S01]  /*1b00*/  LOP3.LUT R0, R22, 0x1, RZ, 0xc0, !PT ;  /* 0x0000000116007812 */ /* 0x004fe200078ec0ff */
[----:B------:R-:W-:Y:S01]  /*1b10*/  ULDC UR7, c[0x0][0x284] ;  /* 0x0000a10000077ab9 */ /* 0x000fe20000000800 */
[----:B------:R-:W-:Y:S01]  /*1b20*/  LOP3.LUT R3, R3, 0x7, RZ, 0xc0, !PT ;  /* 0x0000000703037812 */ /* 0x000fe200078ec0ff */
[----:B------:R-:W-:Y:S01]  /*1b30*/  UISETP.LT.U32.AND UP0, UPT, UR40, 0x12, UP0 ;  /* 0x000000122800788c */ /* 0x000fe20008701070 */
[----:B------:R-:W-:Y:S01]  /*1b40*/  SHF.R.U32.HI R4, RZ, 0x1, R4 ;  /* 0x00000001ff047819 */ /* 0x000fe20000011604 */
[----:B------:R-:W-:Y:S01]  /*1b50*/  IMAD.SHL.U32 R8, R0, 0x40, RZ ;  /* 0x0000004000087824 */ /* 0x000fe200078e00ff */
[----:B------:R-:W-:Y:S01]  /*1b60*/  UISETP.GE.U32.AND UP1, UPT, UR40, 0x12, UPT ;  /* 0x000000122800788c */ /* 0x000fe2000bf26070 */
[----:B------:R-:W-:Y:S01]  /*1b70*/  SHF.R.S32.HI R21, RZ, 0x1f, R49 ;  /* 0x0000001fff157819 */ /* 0x000fe20000011431 */
[----:B------:R-:W-:Y:S01]  /*1b80*/  ULDC.64 UR8, c[0x0][0x5d0] ;  /* 0x0001740000087ab9 */ /* 0x000fe20000000a00 */
[--C-:B------:R-:W-:Y:S01]  /*1b90*/  IADD3 R7, RZ, -R4, -R3.reuse ;  /* 0x80000004ff077210 */ /* 0x100fe20007ffe803 */
[----:B------:R-:W-:Y:S01]  /*1ba0*/  UIMAD.WIDE.U32 UR4, UR39, 0x38e38e39, URZ ;  /* 0x38e38e39270478a5 */ /* 0x000fe2000f8e003f */
[C---:B------:R-:W-:Y:S01]  /*1bb0*/  LOP3.LUT R14, R51.reuse, 0x6, R14, 0xf8, !PT ;  /* 0x00000006330e7812 */ /* 0x040fe200078ef80e */
[----:B------:R-:W-:Y:S01]  /*1bc0*/  USEL UR6, URZ, 0x1, !UP0 ;  /* 0x000000013f067887 */ /* 0x000fe2000c000000 */
[----:B------:R-:W-:Y:S01]  /*1bd0*/  LOP3.LUT R3, R8, 0x40, R3, 0xe2, !PT ;  /* 0x0000004008037812 */ /* 0x000fe200078ee203 */
[C---:B------:R-:W-:Y:S01]  /*1be0*/  IMAD.WIDE R8, R50.reuse, 0x180, RZ ;  /* 0x0000018032087825 */ /* 0x040fe200078e02ff */
[----:B------:R-:W-:Y:S01]  /*1bf0*/  SHF.R.S32.HI R15, RZ, 0x1f, R14 ;  /* 0x0000001fff0f7819 */ /* 0x000fe2000001140e */
[----:B------:R-:W-:Y:S01]  /*1c00*/  USHF.R.U32.HI UR4, URZ, 0x2, UR5 ;  /* 0x000000023f047899 */ /* 0x000fe20008011605 */
[----:B---3--:R-:W-:Y:S01]  /*1c10*/  ISETP.GE.AND P0, PT, R51, R6, PT ;  /* 0x000000063300720c */ /* 0x008fe20003f06270 */
[----:B------:R-:W-:Y:S01]  /*1c20*/  IMAD R10, R5, -0x2, R6 ;  /* 0xfffffffe050a7824 */ /* 0x000fe200078e0206 */
[----:B------:R-:W-:Y:S01]  /*1c30*/  ULOP3.LUT UR38, UR38, UR6, URZ, 0x3c, !UPT ;  /* 0x0000000626267292 */ /* 0x000fe2000f8e3c3f */
[----:B------:R-:W-:Y:S01]  /*1c40*/  IMAD R5, R50, 0x180, RZ ;  /* 0x0000018032057824 */ /* 0x000fe200078e02ff */
[----:B------:R-:W-:Y:S01]  /*1c50*/  LOP3.LUT R61, R8, R3, R4, 0xfe, !PT ;  /* 0x00000003083d7212 */ /* 0x000fe200078efe04 */
[----:B------:R-:W-:Y:S01]  /*1c60*/  IMAD R6, R21, UR8, RZ ;  /* 0x0000000815067c24 */ /* 0x000fe2000f8e02ff */
[----:B------:R-:W-:Y:S01]  /*1c70*/  UIMAD UR39, UR4, -0x12, UR39 ;  /* 0xffffffee042778a4 */ /* 0x000fe2000f8e0227 */
[----:B------:R-:W-:Y:S01]  /*1c80*/  IMAD R0, R0, -0x40, R7 ;  /* 0xffffffc000007824 */ /* 0x000fe200078e0207 */
[----:B------:R-:W-:Y:S01]  /*1c90*/  ISETP.GE.OR P0, PT, R5, UR7, P0 ;  /* 0x0000000705007c0c */ /* 0x000fe20008706670 */
[C---:B------:R-:W-:Y:S01]  /*1ca0*/  IMAD R11, R49.reuse, UR9, R6 ;  /* 0x00000009310b7c24 */ /* 0x040fe2000f8e0206 */
[----:B------:R-:W-:Y:S01]  /*1cb0*/  @UP1 ULOP3.LUT UR38, UR38, 0x1, UR4, 0x78, !UPT ;  /* 0x0000000126261892 */ /* 0x000fe2000f8e7804 */
[----:B------:R-:W-:Y:S01]  /*1cc0*/  IMAD.WIDE.U32 R6, R49, UR8, R14 ;  /* 0x0000000831067c25 */ /* 0x000fe2000f8e000e */
[----:B------:R-:W-:-:S03]  /*1cd0*/  IADD3 R4, -R5, UR7, R0 ;  /* 0x0000000705047c10 */ /* 0x000fc6000fffe100 */
[----:B------:R-:W-:Y:S02]  /*1ce0*/  IMAD.IADD R7, R7, 0x1, R11 ;  /* 0x0000000107077824 */ /* 0x000fe400078e020b */
[----:B------:R-:W-:Y:S02]  /*1cf0*/  IMAD.IADD R3, R10, 0x1, -R51 ;  /* 0x000000010a037824 */ /* 0x000fe400078e0a33 */
[----:B------:R-:W-:Y:S02]  /*1d00*/  IMAD.MOV.U32 R0, RZ, RZ, -0x1 ;  /* 0xffffffffff007424 */ /* 0x000fe400078e00ff */
[----:B------:R-:W-:Y:S05]  /*1d10*/  @P0 BRA `(.L_x_29) ;  /* 0x0000001c00dc0947 */ /* 0x000fea0003800000 */
[----:B------:R-:W0:Y:S01]  /*1d20*/  LDC.64 R12, c[0x0][0x5c8] ;  /* 0x00017200ff0c7b82 */ /* 0x000e220000000a00 */
[----:B-----5:R-:W-:Y:S01]  /*1d30*/  FSETP.NEU.AND P1, PT, R48, RZ, PT ;  /* 0x000000ff3000720b */ /* 0x020fe20003f2d000 */
[----:B------:R-:W-:Y:S01]  /*1d40*/  BSSY B0, `(.L_x_29) ;  /* 0x00001f4000007945 */ /* 0x000fe20003800000 */
[----:B------:R-:W-:-:S04]  /*1d50*/  ISETP.GT.AND P0, PT, R4, RZ, PT ;  /* 0x000000ff0400720c */ /* 0x000fc80003f04270 */
[----:B------:R-:W-:Y:S01]  /*1d60*/  ISETP.GT.AND P2, PT, R3, RZ, P0 ;  /* 0x000000ff0300720c */ /* 0x000fe20000744270 */
[-C--:B0-----:R-:W-:Y:S02]  /*1d70*/  IMAD R10, R9, R12.reuse, RZ ;  /* 0x0000000c090a7224 */ /* 0x081fe400078e02ff */
[----:B------:R-:W-:-:S04]  /*1d80*/  IMAD.WIDE.U32 R50, R61, R12, R6 ;  /* 0x0000000c3d327225 */ /* 0x000fc800078e0006 */
[----:B------:R-:W-:-:S04]  /*1d90*/  IMAD R5, R61, R13, R10 ;  /* 0x0000000d3d057224 */ /* 0x000fc800078e020a */
[----:B------:R-:W-:Y:S01]  /*1da0*/  IMAD.IADD R65, R51, 0x1, R5 ;  /* 0x0000000133417824 */ /* 0x000fe200078e0205 */
[----:B------:R-:W-:Y:S06]  /*1db0*/  @!P1 BRA `(.L_x_30) ;  /* 0x0000001400709947 */ /* 0x000fec0003800000 */
[----:B------:R-:W0:Y:S01]  /*1dc0*/  LDC.64 R56, c[0x0][0x5b8] ;  /* 0x00016e00ff387b82 */ /* 0x000e220000000a00 */
[----:B------:R-:W-:-:S07]  /*1dd0*/  ULDC.64 UR4, c[0x0][0x5c0] ;  /* 0x0001700000047ab9 */ /* 0x000fce0000000a00 */
[----:B------:R-:W1:Y:S08]  /*1de0*/  LDC.64 R62, c[0x0][0x5b0] ;  /* 0x00016c00ff3e7b82 */ /* 0x000e700000000a00 */
[----:B------:R-:W2:Y:S01]  /*1df0*/  LDC.64 R58, c[0x0][0x5a8] ;  /* 0x00016a00ff3a7b82 */ /* 0x000ea20000000a00 */
[-C--:B0-----:R-:W-:Y:S02]  /*1e00*/  IMAD R6, R21, R56.reuse, RZ ;  /* 0x0000003815067224 */ /* 0x081fe400078e02ff */
[----:B------:R-:W-:-:S04]  /*1e10*/  IMAD.WIDE.U32 R52, R49, R56, R14 ;  /* 0x0000003831347225 */ /* 0x000fc800078e000e */
[----:B------:R-:W-:Y:S02]  /*1e20*/  IMAD R55, R49, R57, R6 ;  /* 0x0000003931377224 */ /* 0x000fe400078e0206 */
[-C--:B-1----:R-:W-:Y:S02]  /*1e30*/  IMAD R8, R9, R62.reuse, RZ ;  /* 0x0000003e09087224 */ /* 0x082fe400078e02ff */
[----:B------:R-:W-:Y:S02]  /*1e40*/  IMAD.IADD R11, R53, 0x1, R55 ;  /* 0x00000001350b7824 */ /* 0x000fe400078e0237 */
[----:B------:R-:W-:Y:S02]  /*1e50*/  IMAD.MOV.U32 R10, RZ, RZ, R52 ;  /* 0x000000ffff0a7224 */ /* 0x000fe400078e0034 */
[C---:B------:R-:W-:Y:S02]  /*1e60*/  IMAD R57, R61.reuse, R63, R8 ;  /* 0x0000003f3d397224 */ /* 0x040fe400078e0208 */
[----:B------:R-:W-:-:S04]  /*1e70*/  IMAD.WIDE.U32 R6, R61, R62, R10 ;  /* 0x0000003e3d067225 */ /* 0x000fc800078e000a */
[----:B------:R-:W-:Y:S01]  /*1e80*/  IMAD.IADD R5, R7, 0x1, R57 ;  /* 0x0000000107057824 */ /* 0x000fe200078e0239 */
[----:B--2---:R-:W-:-:S04]  /*1e90*/  LEA R8, P1, R6, R58, 0x1 ;  /* 0x0000003a06087211 */ /* 0x004fc800078208ff */
[----:B------:R-:W-:-:S05]  /*1ea0*/  LEA.HI.X R9, R6, R59, R5, 0x1, P1 ;  /* 0x0000003b06097211 */ /* 0x000fca00008f0c05 */
[----:B------:R-:W2:Y:S01]  /*1eb0*/  @P2 LDG.E.LTC128B.U16 R5, desc[UR36][R8.64] ;  /* 0x0000002408052981 */ /* 0x000ea2000c1e1520 */
[----:B------:R-:W-:Y:S01]  /*1ec0*/  LEA R6, P1, R50, UR4, 0x1 ;  /* 0x0000000432067c11 */ /* 0x000fe2000f8208ff */
[----:B------:R-:W-:Y:S01]  /*1ed0*/  IMAD.WIDE.U32 R20, R61, R62, R14 ;  /* 0x0000003e3d147225 */ /* 0x000fe200078e000e */
[----:B------:R-:W-:Y:S01]  /*1ee0*/  ISETP.GT.AND P3, PT, R3, 0x1, P0 ;  /* 0x000000010300780c */ /* 0x000fe20000764270 */
[----:B------:R-:W-:Y:S02]  /*1ef0*/  BSSY B1, `(.L_x_31) ;  /* 0x0000010000017945 */ /* 0x000fe40003800000 */
[----:B------:R-:W-:Y:S02]  /*1f00*/  IMAD.IADD R21, R57, 0x1, R21 ;  /* 0x0000000139157824 */ /* 0x000fe400078e0215 */
[----:B------:R-:W-:-:S04]  /*1f10*/  IMAD.WIDE.U32 R20, R49, R56, R20 ;  /* 0x0000003831147225 */ /* 0x000fc800078e0014 */
[----:B------:R-:W-:Y:S02]  /*1f20*/  IMAD.IADD R21, R55, 0x1, R21 ;  /* 0x0000000137157824 */ /* 0x000fe400078e0215 */
[----:B--2---:R-:W-:-:S05]  /*1f30*/  HADD2.F32 R7, -RZ, R5.H0_H0 ;  /* 0x20000005ff077230 */ /* 0x004fca0000004100 */
[----:B------:R-:W-:-:S04]  /*1f40*/  FMUL R7, R7, R48 ;  /* 0x0000003007077220 */ /* 0x000fc80000400000 */
[----:B------:R-:W-:-:S05]  /*1f50*/  FFMA R7, R40, R23, R7 ;  /* 0x0000001728077223 */ /* 0x000fca0000000007 */
[----:B------:R-:W-:Y:S02]  /*1f60*/  F2FP.F16.F32.PACK_AB R40, RZ, R7 ;  /* 0x00000007ff28723e */ /* 0x000fe400000000ff */
[----:B------:R-:W-:Y:S02]  /*1f70*/  LEA.HI.X R7, R50, UR5, R65, 0x1, P1 ;  /* 0x0000000532077c11 */ /* 0x000fe400088f0c41 */
[----:B------:R-:W-:-:S03]  /*1f80*/  LEA R50, P1, R20, R58, 0x1 ;  /* 0x0000003a14327211 */ /* 0x000fc600078208ff */
[----:B------:R0:W-:Y:S01]  /*1f90*/  @P2 STG.E.U16 desc[UR36][R6.64], R40 ;  /* 0x0000002806002986 */ /* 0x0001e2000c101524 */
[----:B------:R-:W-:Y:S01]  /*1fa0*/  LEA.HI.X R51, R20, R59, R21, 0x1, P1 ;  /* 0x0000003b14337211 */ /* 0x000fe200008f0c15 */
[C---:B------:R-:W-:Y:S01]  /*1fb0*/  IMAD.SHL.U32 R20, R62.reuse, 0x8, RZ ;  /* 0x000000083e147824 */ /* 0x040fe200078e00ff */
[----:B------:R-:W-:Y:S01]  /*1fc0*/  SHF.L.U64.HI R21, R62, 0x3, R63 ;  /* 0x000000033e157819 */ /* 0x000fe2000001023f */
[----:B------:R-:W-:Y:S06]  /*1fd0*/  @!P3 BRA `(.L_x_32) ;  /* 0x000000000004b947 */ /* 0x000fec0003800000 */
[----:B------:R1:W5:Y:S02]  /*1fe0*/  LDG.E.LTC128B.U16 R5, desc[UR36][R50.64+0x2] ;  /* 0x0000022432057981 */ /* 0x000364000c1e1520 */
.L_x_32:
[----:B------:R-:W-:Y:S05]  /*1ff0*/  BSYNC B1 ;  /* 0x0000000000017941 */ /* 0x000fea0003800000 */
.L_x_31:
[----:B------:R-:W-:Y:S01]  /*2000*/  IMAD.WIDE.U32 R20, R61, R62, R20 ;  /* 0x0000003e3d147225 */ /* 0x000fe200078e0014 */
[----:B------:R-:W-:-:S03]  /*2010*/  ISETP.GT.AND P1, PT, R4, 0x8, PT ;  /* 0x000000080400780c */ /* 0x000fc60003f24270 */
[----:B-----5:R-:W-:Y:S01]  /*2020*/  HADD2.F32 R53, -RZ, R5.H0_H0 ;  /* 0x20000005ff357230 */ /* 0x020fe20000004100 */
[----:B------:R-:W-:Y:S01]  /*2030*/  IADD3 R52, P4, R52, R20, RZ ;  /* 0x0000001434347210 */ /* 0x000fe20007f9e0ff */
[----:B------:R-:W-:Y:S01]  /*2040*/  IMAD.IADD R57, R57, 0x1, R21 ;  /* 0x0000000139397824 */ /* 0x000fe200078e0215 */
[----:B------:R-:W-:Y:S02]  /*2050*/  ISETP.GT.AND P2, PT, R3, RZ, P1 ;  /* 0x000000ff0300720c */ /* 0x000fe40000f44270 */
[----:B------:R-:W-:Y:S01]  /*2060*/  FMUL R10, R53, R48 ;  /* 0x00000030350a7220 */ /* 0x000fe20000400000 */
[----:B------:R-:W-:-:S03]  /*2070*/  IMAD.X R11, R57, 0x1, R11, P4 ;  /* 0x00000001390b7824 */ /* 0x000fc600020e060b */
[----:B------:R-:W-:Y:S01]  /*2080*/  FFMA R41, R41, R23, R10 ;  /* 0x0000001729297223 */ /* 0x000fe2000000000a */
[----:B------:R-:W-:-:S04]  /*2090*/  LEA R10, P4, R52, R58, 0x1 ;  /* 0x0000003a340a7211 */ /* 0x000fc800078808ff */
[----:B------:R-:W-:Y:S02]  /*20a0*/  LEA.HI.X R11, R52, R59, R11, 0x1, P4 ;  /* 0x0000003b340b7211 */ /* 0x000fe400020f0c0b */
[----:B------:R-:W-:Y:S02]  /*20b0*/  F2FP.F16.F32.PACK_AB R41, RZ, R41 ;  /* 0x00000029ff29723e */ /* 0x000fe400000000ff */
[----:B------:R-:W-:-:S03]  /*20c0*/  PRMT R52, R5, 0x7610, R52 ;  /* 0x0000761005347816 */ /* 0x000fc60000000034 */
[----:B------:R2:W-:Y:S04]  /*20d0*/  @P3 STG.E.U16 desc[UR36][R6.64+0x2], R41 ;  /* 0x0000022906003986 */ /* 0x0005e8000c101524 */
[----:B------:R-:W3:Y:S01]  /*20e0*/  @P2 LDG.E.LTC128B.U16 R52, desc[UR36][R10.64] ;  /* 0x000000240a342981 */ /* 0x000ee2000c1e1520 */
[----:B------:R-:W-:Y:S01]  /*20f0*/  IADD3 R20, P3, R14, R20, RZ ;  /* 0x000000140e147210 */ /* 0x000fe20007f7e0ff */
[----:B------:R-:W-:Y:S01]  /*2100*/  BSSY B1, `(.L_x_33) ;  /* 0x0000011000017945 */ /* 0x000fe20003800000 */
[----:B------:R-:W-:-:S03]  /*2110*/  LEA R14, P4, R12, R6, 0x4 ;  /* 0x000000060c0e7211 */ /* 0x000fc600078820ff */
[----:B------:R-:W-:Y:S01]  /*2120*/  IMAD.X R21, R15, 0x1, R57, P3 ;  /* 0x000000010f157824 */ /* 0x000fe200018e0639 */
[----:B------:R-:W-:Y:S02]  /*2130*/  SHF.L.U64.HI R15, R12, 0x4, R13 ;  /* 0x000000040c0f7819 */ /* 0x000fe4000001020d */
[----:B------:R-:W-:Y:S01]  /*2140*/  ISETP.GT.AND P3, PT, R3, 0x1, P1 ;  /* 0x000000010300780c */ /* 0x000fe20000f64270 */
[----:B------:R-:W-:-:S04]  /*2150*/  IMAD.WIDE.U32 R20, R49, R56, R20 ;  /* 0x0000003831147225 */ /* 0x000fc800078e0014 */
[----:B------:R-:W-:Y:S01]  /*2160*/  IMAD.X R15, R15, 0x1, R7, P4 ;  /* 0x000000010f0f7824 */ /* 0x000fe200020e0607 */
[----:B0-----:R-:W-:Y:S01]  /*2170*/  LEA R40, P5, R20, R58, 0x1 ;  /* 0x0000003a14287211 */ /* 0x001fe200078a08ff */
[----:B------:R-:W-:-:S05]  /*2180*/  IMAD.IADD R21, R55, 0x1, R21 ;  /* 0x0000000137157824 */ /* 0x000fca00078e0215 */
[----:B--2---:R-:W-:Y:S01]  /*2190*/  LEA.HI.X R41, R20, R59, R21, 0x1, P5 ;  /* 0x0000003b14297211 */ /* 0x004fe200028f0c15 */
[----:B---3--:R-:W-:-:S05]  /*21a0*/  HADD2.F32 R5, -RZ, R52.H0_H0 ;  /* 0x20000034ff057230 */ /* 0x008fca0000004100 */
[----:B------:R-:W-:-:S04]  /*21b0*/  FMUL R5, R5, R48 ;  /* 0x0000003005057220 */ /* 0x000fc80000400000 */
[----:B------:R-:W-:-:S05]  /*21c0*/  FFMA R5, R42, R23, R5 ;  /* 0x000000172a057223 */ /* 0x000fca0000000005 */
[----:B------:R-:W-:-:S05]  /*21d0*/  F2FP.F16.F32.PACK_AB R5, RZ, R5 ;  /* 0x00000005ff05723e */ /* 0x000fca00000000ff */
[----:B------:R0:W-:Y:S01]  /*21e0*/  @P2 STG.E.U16 desc[UR36][R14.64], R5 ;  /* 0x000000050e002986 */ /* 0x0001e2000c101524 */
[----:B------:R-:W-:Y:S05]  /*21f0*/  @!P3 BRA `(.L_x_34) ;  /* 0x000000000004b947 */ /* 0x000fea0003800000 */
[----:B------:R2:W5:Y:S02]  /*2200*/  LDG.E.LTC128B.U16 R52, desc[UR36][R40.64+0x2] ;  /* 0x0000022428347981 */ /* 0x000564000c1e1520 */
.L_x_34:
[----:B------:R-:W-:Y:S05]  /*2210*/  BSYNC B1 ;  /* 0x0000000000017941 */ /* 0x000fea0003800000 */
.L_x_33:
[----:B0----5:R-:W-:Y:S01]  /*2220*/  HADD2.F32 R5, -RZ, R52.H0_H0 ;  /* 0x20000034ff057230 */ /* 0x021fe20000004100 */
[----:B------:R-:W-:Y:S01]  /*2230*/  ISETP.GT.AND P2, PT, R3, 0x8, P0 ;  /* 0x000000080300780c */ /* 0x000fe20000744270 */
[----:B------:R-:W-:Y:S03]  /*2240*/  BSSY B1, `(.L_x_35) ;  /* 0x0000007000017945 */ /* 0x000fe60003800000 */
[----:B------:R-:W-:-:S04]  /*2250*/  FMUL R20, R5, R48 ;  /* 0x0000003005147220 */ /* 0x000fc80000400000 */
[----:B------:R-:W-:-:S05]  /*2260*/  FFMA R20, R43, R23, R20 ;  /* 0x000000172b147223 */ /* 0x000fca0000000014 */
[----:B------:R-:W-:-:S05]  /*2270*/  F2FP.F16.F32.PACK_AB R20, RZ, R20 ;  /* 0x00000014ff14723e */ /* 0x000fca00000000ff */
[----:B------:R0:W-:Y:S01]  /*2280*/  @P3 STG.E.U16 desc[UR36][R14.64+0x2], R20 ;  /* 0x000002140e003986 */ /* 0x0001e2000c101524 */
[----:B------:R-:W-:Y:S05]  /*2290*/  @!P2 BRA `(.L_x_36) ;  /* 0x000000000004a947 */ /* 0x000fea0003800000 */
[----:B------:R3:W5:Y:S02]  /*22a0*/  LDG.E.LTC128B.U16 R52, desc[UR36][R50.64+0x10] ;  /* 0x0000102432347981 */ /* 0x000764000c1e1520 */
.L_x_36:
[----:B------:R-:W-:Y:S05]  /*22b0*/  BSYNC B1 ;  /* 0x0000000000017941 */ /* 0x000fea0003800000 */
.L_x_35:
[----:B-----5:R-:W-:Y:S01]  /*22c0*/  HADD2.F32 R5, -RZ, R52.H0_H0 ;  /* 0x20000034ff057230 */ /* 0x020fe20000004100 */
        /* <DEDUP_REMOVED lines=8> */
.L_x_38:
[----:B------:R-:W-:Y:S05]  /*2350*/  BSYNC B1 ;  /* 0x0000000000017941 */ /* 0x000fea0003800000 */
.L_x_37:
[----:B----45:R-:W-:Y:S01]  /*2360*/  HADD2.F32 R5, -RZ, R52.H0_H0 ;  /* 0x20000034ff057230 */ /* 0x030fe20000004100 */
[----:B------:R-:W-:Y:S01]  /*2370*/  ISETP.GT.AND P2, PT, R3, 0x8, P1 ;  /* 0x000000080300780c */ /* 0x000fe20000f44270 */
[----:B------:R-:W-:Y:S03]  /*2380*/  BSSY B1, `(.L_x_39) ;  /* 0x0000007000017945 */ /* 0x000fe60003800000 */
[----:B0-----:R-:W-:-:S04]  /*2390*/  FMUL R20, R5, R48 ;  /* 0x0000003005147220 */ /* 0x001fc80000400000 */
[----:B------:R-:W-:-:S05]  /*23a0*/  FFMA R20, R45, R23, R20 ;  /* 0x000000172d147223 */ /* 0x000fca0000000014 */
[----:B------:R-:W-:-:S05]  /*23b0*/  F2FP.F16.F32.PACK_AB R20, RZ, R20 ;  /* 0x00000014ff14723e */ /* 0x000fca00000000ff */
[----:B------:R0:W-:Y:S01]  /*23c0*/  @P0 STG.E.U16 desc[UR36][R6.64+0x12], R20 ;  /* 0x0000121406000986 */ /* 0x0001e2000c101524 */
[----:B------:R-:W-:Y:S05]  /*23d0*/  @!P2 BRA `(.L_x_40) ;  /* 0x000000000004a947 */ /* 0x000fea0003800000 */
[----:B------:R4:W5:Y:S02]  /*23e0*/  LDG.E.LTC128B.U16 R52, desc[UR36][R40.64+0x10] ;  /* 0x0000102428347981 */ /* 0x000964000c1e1520 */
.L_x_40:
[----:B------:R-:W-:Y:S05]  /*23f0*/  BSYNC B1 ;  /* 0x0000000000017941 */ /* 0x000fea0003800000 */
.L_x_39:
        /* <DEDUP_REMOVED lines=9> */
.L_x_42:
[----:B------:R-:W-:Y:S05]  /*2490*/  BSYNC B1 ;  /* 0x0000000000017941 */ /* 0x000fea0003800000 */
.L_x_41:
[----:B0----5:R-:W-:Y:S01]  /*24a0*/  HADD2.F32 R5, -RZ, R52.H0_H0 ;  /* 0x20000034ff057230 */ /* 0x021fe20000004100 */
[----:B------:R-:W-:Y:S01]  /*24b0*/  ISETP.GT.AND P0, PT, R4, 0x80, PT ;  /* 0x000000800400780c */ /* 0x000fe20003f04270 */
[C---:B------:R-:W-:Y:S01]  /*24c0*/  IMAD.SHL.U32 R61, R62.reuse, 0x100, RZ ;  /* 0x000001003e3d7824 */ /* 0x040fe200078e00ff */
[----:B------:R-:W-:Y:S02]  /*24d0*/  SHF.L.U64.HI R63, R62, 0x8, R63 ;  /* 0x000000083e3f7819 */ /* 0x000fe4000001023f */
[----:B------:R-:W-:Y:S01]  /*24e0*/  FMUL R20, R5, R48 ;  /* 0x0000003005147220 */ /* 0x000fe20000400000 */
[----:B------:R-:W-:-:S03]  /*24f0*/  ISETP.GT.AND P3, PT, R3, RZ, P0 ;  /* 0x000000ff0300720c */ /* 0x000fc60000764270 */
[----:B------:R-:W-:Y:S01]  /*2500*/  FFMA R47, R47, R23, R20 ;  /* 0x000000172f2f7223 */ /* 0x000fe20000000014 */
[----:B------:R-:W-:-:S04]  /*2510*/  IADD3 R20, P2, R61, R8, RZ ;  /* 0x000000083d147210 */ /* 0x000fc80007f5e0ff */
[----:B------:R-:W-:Y:S01]  /*2520*/  F2FP.F16.F32.PACK_AB R47, RZ, R47 ;  /* 0x0000002fff2f723e */ /* 0x000fe200000000ff */
[----:B------:R-:W-:-:S04]  /*2530*/  IMAD.X R21, R63, 0x1, R9, P2 ;  /* 0x000000013f157824 */ /* 0x000fc800010e0609 */
[----:B------:R-:W-:Y:S04]  /*2540*/  @P1 STG.E.U16 desc[UR36][R14.64+0x12], R47 ;  /* 0x0000122f0e001986 */ /* 0x000fe8000c101524 */
[----:B------:R-:W3:Y:S01]  /*2550*/  @P3 LDG.E.LTC128B.U16 R52, desc[UR36][R20.64] ;  /* 0x0000002414343981 */ /* 0x000ee2000c1e1520 */
[C---:B------:R-:W-:Y:S01]  /*2560*/  IMAD.SHL.U32 R57, R12.reuse, 0x100, RZ ;  /* 0x000001000c397824 */ /* 0x040fe200078e00ff */
[----:B------:R-:W-:Y:S02]  /*2570*/  LOP3.LUT R55, R61, 0x2, RZ, 0xfc, !PT ;  /* 0x000000023d377812 */ /* 0x000fe400078efcff */
[----:B------:R-:W-:Y:S02]  /*2580*/  ISETP.GT.AND P2, PT, R3, 0x1, P0 ;  /* 0x000000010300780c */ /* 0x000fe40000744270 */
[----:B------:R-:W-:-:S02]  /*2590*/  SHF.L.U64.HI R59, R12, 0x8, R13 ;  /* 0x000000080c3b7819 */ /* 0x000fc4000001020d */
[----:B--2-4-:R-:W-:Y:S02]  /*25a0*/  IADD3 R40, P1, R57, R6, RZ ;  /* 0x0000000639287210 */ /* 0x014fe40007f3e0ff */
[----:B------:R-:W-:-:S03]  /*25b0*/  IADD3 R12, P4, R55, R8, RZ ;  /* 0x00000008370c7210 */ /* 0x000fc60007f9e0ff */
[----:B------:R-:W-:Y:S02]  /*25c0*/  IMAD.X R41, R59, 0x1, R7, P1 ;  /* 0x000000013b297824 */ /* 0x000fe400008e0607 */
[----:B------:R-:W-:Y:S02]  /*25d0*/  IMAD.X R13, R63, 0x1, R9, P4 ;  /* 0x000000013f0d7824 */ /* 0x000fe400020e0609 */
[----:B---3--:R-:W-:-:S05]  /*25e0*/  HADD2.F32 R5, -RZ, R52.H0_H0 ;  /* 0x20000034ff057230 */ /* 0x008fca0000004100 */
[----:B------:R-:W-:-:S04]  /*25f0*/  FMUL R5, R5, R48 ;  /* 0x0000003005057220 */ /* 0x000fc80000400000 */
[----:B------:R-:W-:-:S05]  /*2600*/  FFMA R5, R32, R23, R5 ;  /* 0x0000001720057223 */ /* 0x000fca0000000005 */
[----:B------:R-:W-:-:S04]  /*2610*/  F2FP.F16.F32.PACK_AB R5, RZ, R5 ;  /* 0x00000005ff05723e */ /* 0x000fc800000000ff */
[----:B------:R-:W-:-:S05]  /*2620*/  PRMT R43, R5, 0x7610, R43 ;  /* 0x00007610052b7816 */ /* 0x000fca000000002b */
[----:B------:R0:W-:Y:S04]  /*2630*/  @P3 STG.E.U16 desc[UR36][R40.64], R43 ;  /* 0x0000002b28003986 */ /* 0x0001e8000c101524 */
[----:B------:R-:W2:Y:S01]  /*2640*/  @P2 LDG.E.LTC128B.U16 R52, desc[UR36][R12.64] ;  /* 0x000000240c342981 */ /* 0x000ea2000c1e1520 */
[----:B------:R-:W-:Y:S01]  /*2650*/  LOP3.LUT R53, R57, 0x2, RZ, 0xfc, !PT ;  /* 0x0000000239357812 */ /* 0x000fe200078efcff */
[----:B------:R-:W-:Y:S01]  /*2660*/  BSSY B1, `(.L_x_43) ;  /* 0x000000e000017945 */ /* 0x000fe20003800000 */
[----:B------:R-:W-:Y:S02]  /*2670*/  ISETP.GT.AND P1, PT, R4, 0x88, PT ;  /* 0x000000880400780c */ /* 0x000fe40003f24270 */
[----:B------:R-:W-:Y:S02]  /*2680*/  IADD3 R42, P4, R53, R6, RZ ;  /* 0x00000006352a7210 */ /* 0x000fe40007f9e0ff */
[----:B------:R-:W-:-:S03]  /*2690*/  ISETP.GT.AND P3, PT, R3, RZ, P1 ;  /* 0x000000ff0300720c */ /* 0x000fc60000f64270 */
[----:B0-----:R-:W-:Y:S02]  /*26a0*/  IMAD.X R43, R59, 0x1, R7, P4 ;  /* 0x000000013b2b7824 */ /* 0x001fe400020e0607 */
[----:B--2---:R-:W-:-:S05]  /*26b0*/  HADD2.F32 R5, -RZ, R52.H0_H0 ;  /* 0x20000034ff057230 */ /* 0x004fca0000004100 */
[----:B------:R-:W-:-:S04]  /*26c0*/  FMUL R32, R5, R48 ;  /* 0x0000003005207220 */ /* 0x000fc80000400000 */
[----:B------:R-:W-:-:S05]  /*26d0*/  FFMA R32, R33, R23, R32 ;  /* 0x0000001721207223 */ /* 0x000fca0000000020 */
[----:B------:R-:W-:Y:S02]  /*26e0*/  F2FP.F16.F32.PACK_AB R5, RZ, R32 ;  /* 0x00000020ff05723e */ /* 0x000fe400000000ff */
[----:B------:R-:W-:-:S03]  /*26f0*/  IADD3 R32, P4, R61, R10, RZ ;  /* 0x0000000a3d207210 */ /* 0x000fc60007f9e0ff */
[----:B------:R0:W-:Y:S02]  /*2700*/  @P2 STG.E.U16 desc[UR36][R42.64], R5 ;  /* 0x000000052a002986 */ /* 0x0001e4000c101524 */
[----:B------:R-:W-:Y:S01]  /*2710*/  IMAD.X R33, R63, 0x1, R11, P4 ;  /* 0x000000013f217824 */ /* 0x000fe200020e060b */
[----:B------:R-:W-:Y:S07]  /*2720*/  @!P3 BRA `(.L_x_44) ;  /* 0x000000000004b947 */ /* 0x000fee0003800000 */
[----:B------:R2:W5:Y:S02]  /*2730*/  LDG.E.LTC128B.U16 R52, desc[UR36][R32.64] ;  /* 0x0000002420347981 */ /* 0x000564000c1e1520 */
.L_x_44:
[----:B------:R-:W-:Y:S05]  /*2740*/  BSYNC B1 ;  /* 0x0000000000017941 */ /* 0x000fea0003800000 */
.L_x_43:
[----:B0----5:R-:W-:Y:S01]  /*2750*/  HADD2.F32 R5, -RZ, R52.H0_H0 ;  /* 0x20000034ff057230 */ /* 0x021fe20000004100 */
[----:B------:R-:W-:Y:S01]  /*2760*/  IADD3 R12, P4, R57, R14, RZ ;  /* 0x0000000e390c7210 */ /* 0x000fe20007f9e0ff */
[----:B------:R-:W-:Y:S01]  /*2770*/  BSSY B1, `(.L_x_45) ;  /* 0x000000b000017945 */ /* 0x000fe20003800000 */
[----:B------:R-:W-:Y:S02]  /*2780*/  ISETP.GT.AND P2, PT, R3, 0x1, P1 ;  /* 0x000000010300780c */ /* 0x000fe40000f44270 */
[----:B------:R-:W-:Y:S01]  /*2790*/  FMUL R5, R5, R48 ;  /* 0x0000003005057220 */ /* 0x000fe20000400000 */
[----:B------:R-:W-:-:S03]  /*27a0*/  IMAD.X R13, R59, 0x1, R15, P4 ;  /* 0x000000013b0d7824 */ /* 0x000fc600020e060f */
[----:B------:R-:W-:-:S05]  /*27b0*/  FFMA R5, R34, R23, R5 ;  /* 0x0000001722057223 */ /* 0x000fca0000000005 */
[----:B------:R-:W-:-:S05]  /*27c0*/  F2FP.F16.F32.PACK_AB R5, RZ, R5 ;  /* 0x00000005ff05723e */ /* 0x000fca00000000ff */
[----:B------:R0:W-:Y:S01]  /*27d0*/  @P3 STG.E.U16 desc[UR36][R12.64], R5 ;  /* 0x000000050c003986 */ /* 0x0001e2000c101524 */
[----:B------:R-:W-:Y:S05]  /*27e0*/  @!P2 BRA `(.L_x_46) ;  /* 0x00000000000ca947 */ /* 0x000fea0003800000 */
[----:B------:R-:W-:-:S05]  /*27f0*/  IADD3 R42, P3, R55, R10, RZ ;  /* 0x0000000a372a7210 */ /* 0x000fca0007f7e0ff */
[----:B------:R-:W-:-:S05]  /*2800*/  IMAD.X R43, R63, 0x1, R11, P3 ;  /* 0x000000013f2b7824 */ /* 0x000fca00018e060b */
[----:B------:R3:W5:Y:S03]  /*2810*/  LDG.E.LTC128B.U16 R52, desc[UR36][R42.64] ;  /* 0x000000242a347981 */ /* 0x000766000c1e1520 */
.L_x_46:
[----:B------:R-:W-:Y:S05]  /*2820*/  BSYNC B1 ;  /* 0x0000000000017941 */ /* 0x000fea0003800000 */
.L_x_45:
[----:B0----5:R-:W-:Y:S01]  /*2830*/  HADD2.F32 R5, -RZ, R52.H0_H0 ;  /* 0x20000034ff057230 */ /* 0x021fe20000004100 */
[----:B-1----:R-:W-:Y:S02]  /*2840*/  LOP3.LUT R51, R61, 0x10, RZ, 0xfc, !PT ;  /* 0x000000103d337812 */ /* 0x002fe400078efcff */
[----:B------:R-:W-:Y:S02]  /*2850*/  ISETP.GT.AND P3, PT, R3, 0x8, P0 ;  /* 0x000000080300780c */ /* 0x000fe40000764270 */
[----:B------:R-:W-:Y:S01]  /*2860*/  FMUL R34, R5, R48 ;  /* 0x0000003005227220 */ /* 0x000fe20000400000 */
[----:B---3--:R-:W-:-:S03]  /*2870*/  IADD3 R42, P5, R51, R8, RZ ;  /* 0x00000008332a7210 */ /* 0x008fc60007fbe0ff */
[----:B------:R-:W-:Y:S01]  /*2880*/  FFMA R35, R35, R23, R34 ;  /* 0x0000001723237223 */ /* 0x000fe20000000022 */
[----:B------:R-:W-:Y:S01]  /*2890*/  IADD3 R34, P4, R53, R14, RZ ;  /* 0x0000000e35227210 */ /* 0x000fe20007f9e0ff */
[----:B------:R-:W-:-:S03]  /*28a0*/  IMAD.X R43, R63, 0x1, R9, P5 ;  /* 0x000000013f2b7824 */ /* 0x000fc600028e0609 */
[----:B------:R-:W-:Y:S01]  /*28b0*/  F2FP.F16.F32.PACK_AB R5, RZ, R35 ;  /* 0x00000023ff05723e */ /* 0x000fe200000000ff */
[----:B------:R-:W-:-:S03]  /*28c0*/  IMAD.X R35, R59, 0x1, R15, P4 ;  /* 0x000000013b237824 */ /* 0x000fc600020e060f */
[----:B------:R-:W-:-:S05]  /*28d0*/  PRMT R45, R5, 0x7610, R45 ;  /* 0x00007610052d7816 */ /* 0x000fca000000002d */
[----:B------:R0:W-:Y:S04]  /*28e0*/  @P2 STG.E.U16 desc[UR36][R34.64], R45 ;  /* 0x0000002d22002986 */ /* 0x0001e8000c101524 */
[----:B------:R-:W3:Y:S01]  /*28f0*/  @P3 LDG.E.LTC128B.U16 R52, desc[UR36][R42.64] ;  /* 0x000000242a343981 */ /* 0x000ee2000c1e1520 */
[----:B------:R-:W-:Y:S02]  /*2900*/  LOP3.LUT R49, R57, 0x10, RZ, 0xfc, !PT ;  /* 0x0000001039317812 */ /* 0x000fe400078efcff */
[----:B------:R-:W-:Y:S02]  /*2910*/  LOP3.LUT R47, R61, 0x12, RZ, 0xfc, !PT ;  /* 0x000000123d2f7812 */ /* 0x000fe400078efcff */
[----:B------:R-:W-:Y:S02]  /*2920*/  ISETP.GT.AND P0, PT, R3, 0x9, P0 ;  /* 0x000000090300780c */ /* 0x000fe40000704270 */
[----:B------:R-:W-:-:S02]  /*2930*/  IADD3 R44, P2, R49, R6, RZ ;  /* 0x00000006312c7210 */ /* 0x000fc40007f5e0ff */
[----:B------:R-:W-:-:S03]  /*2940*/  IADD3 R8, P4, R47, R8, RZ ;  /* 0x000000082f087210 */ /* 0x000fc60007f9e0ff */
[----:B0-----:R-:W-:Y:S02]  /*2950*/  IMAD.X R45, R59, 0x1, R7, P2 ;  /* 0x000000013b2d7824 */ /* 0x001fe400010e0607 */
[----:B------:R-:W-:Y:S02]  /*2960*/  IMAD.X R9, R63, 0x1, R9, P4 ;  /* 0x000000013f097824 */ /* 0x000fe400020e0609 */
[----:B---3--:R-:W-:-:S05]  /*2970*/  HADD2.F32 R5, -RZ, R52.H0_H0 ;  /* 0x20000034ff057230 */ /* 0x008fca0000004100 */
[----:B------:R-:W-:-:S04]  /*2980*/  FMUL R5, R5, R48 ;  /* 0x0000003005057220 */ /* 0x000fc80000400000 */
[----:B------:R-:W-:-:S05]  /*2990*/  FFMA R5, R36, R23, R5 ;  /* 0x0000001724057223 */ /* 0x000fca0000000005 */
[----:B------:R-:W-:-:S04]  /*29a0*/  F2FP.F16.F32.PACK_AB R5, RZ, R5 ;  /* 0x00000005ff05723e */ /* 0x000fc800000000ff */
[----:B------:R-:W-:-:S05]  /*29b0*/  PRMT R36, R5, 0x7610, R36 ;  /* 0x0000761005247816 */ /* 0x000fca0000000024 */
[----:B------:R0:W-:Y:S04]  /*29c0*/  @P3 STG.E.U16 desc[UR36][R44.64], R36 ;  /* 0x000000242c003986 */ /* 0x0001e8000c101524 */
[----:B------:R-:W3:Y:S01]  /*29d0*/  @P0 LDG.E.LTC128B.U16 R52, desc[UR36][R8.64] ;  /* 0x0000002408340981 */ /* 0x000ee2000c1e1520 */
[----:B------:R-:W-:Y:S01]  /*29e0*/  LOP3.LUT R35, R57, 0x12, RZ, 0xfc, !PT ;  /* 0x0000001239237812 */ /* 0x000fe200078efcff */
[----:B------:R-:W-:Y:S01]  /*29f0*/  BSSY B1, `(.L_x_47) ;  /* 0x000000d000017945 */ /* 0x000fe20003800000 */
[----:B------:R-:W-:Y:S02]  /*2a00*/  ISETP.GT.AND P2, PT, R3, 0x8, P1 ;  /* 0x000000080300780c */ /* 0x000fe40000f44270 */
[----:B------:R-:W-:-:S05]  /*2a10*/  IADD3 R6, P3, R35, R6, RZ ;  /* 0x0000000623067210 */ /* 0x000fca0007f7e0ff */
[----:B------:R-:W-:Y:S02]  /*2a20*/  IMAD.X R7, R59, 0x1, R7, P3 ;  /* 0x000000013b077824 */ /* 0x000fe400018e0607 */
[----:B---3--:R-:W-:-:S05]  /*2a30*/  HADD2.F32 R5, -RZ, R52.H0_H0 ;  /* 0x20000034ff057230 */ /* 0x008fca0000004100 */
[----:B------:R-:W-:-:S04]  /*2a40*/  FMUL R34, R5, R48 ;  /* 0x0000003005227220 */ /* 0x000fc80000400000 */
[----:B------:R-:W-:-:S05]  /*2a50*/  FFMA R34, R37, R23, R34 ;  /* 0x0000001725227223 */ /* 0x000fca0000000022 */
[----:B------:R-:W-:-:S05]  /*2a60*/  F2FP.F16.F32.PACK_AB R34, RZ, R34 ;  /* 0x00000022ff22723e */ /* 0x000fca00000000ff */
[----:B------:R0:W-:Y:S01]  /*2a70*/  @P0 STG.E.U16 desc[UR36][R6.64], R34 ;  /* 0x0000002206000986 */ /* 0x0001e2000c101524 */
[----:B------:R-:W-:Y:S05]  /*2a80*/  @!P2 BRA `(.L_x_48) ;  /* 0x00000000000ca947 */ /* 0x000fea0003800000 */
[----:B0-----:R-:W-:-:S05]  /*2a90*/  IADD3 R6, P0, R51, R10, RZ ;  /* 0x0000000a33067210 */ /* 0x001fca0007f1e0ff */
[----:B------:R-:W-:-:S05]  /*2aa0*/  IMAD.X R7, R63, 0x1, R11, P0 ;  /* 0x000000013f077824 */ /* 0x000fca00000e060b */
[----:B------:R1:W5:Y:S03]  /*2ab0*/  LDG.E.LTC128B.U16 R52, desc[UR36][R6.64] ;  /* 0x0000002406347981 */ /* 0x000366000c1e1520 */
.L_x_48:
[----:B------:R-:W-:Y:S05]  /*2ac0*/  BSYNC B1 ;  /* 0x0000000000017941 */ /* 0x000fea0003800000 */
.L_x_47:
[----:B-----5:R-:W-:Y:S01]  /*2ad0*/  HADD2.F32 R5, -RZ, R52.H0_H0 ;  /* 0x20000034ff057230 */ /* 0x020fe20000004100 */
[----:B01----:R-:W-:Y:S01]  /*2ae0*/  IADD3 R6, P0, R49, R14, RZ ;  /* 0x0000000e31067210 */ /* 0x003fe20007f1e0ff */
[----:B------:R-:W-:Y:S01]  /*2af0*/  BSSY B1, `(.L_x_49) ;  /* 0x000000b000017945 */ /* 0x000fe20003800000 */
[----:B------:R-:W-:Y:S02]  /*2b00*/  ISETP.GT.AND P1, PT, R3, 0x9, P1 ;  /* 0x000000090300780c */ /* 0x000fe40000f24270 */
[----:B------:R-:W-:Y:S01]  /*2b10*/  FMUL R5, R5, R48 ;  /* 0x0000003005057220 */ /* 0x000fe20000400000 */
[----:B------:R-:W-:Y:S01]  /*2b20*/  IMAD.X R7, R59, 0x1, R15, P0 ;  /* 0x000000013b077824 */ /* 0x000fe200000e060f */
[----:B------:R-:W-:Y:S02]  /*2b30*/  IADD3 R8, P0, R47, R10, RZ ;  /* 0x0000000a2f087210 */ /* 0x000fe40007f1e0ff */
[----:B------:R-:W-:-:S03]  /*2b40*/  FFMA R5, R38, R23, R5 ;  /* 0x0000001726057223 */ /* 0x000fc60000000005 */
[----:B------:R-:W-:Y:S02]  /*2b50*/  IMAD.X R9, R63, 0x1, R11, P0 ;  /* 0x000000013f097824 */ /* 0x000fe400000e060b */
[----:B------:R-:W-:-:S05]  /*2b60*/  F2FP.F16.F32.PACK_AB R5, RZ, R5 ;  /* 0x00000005ff05723e */ /* 0x000fca00000000ff */
[----:B------:R0:W-:Y:S01]  /*2b70*/  @P2 STG.E.U16 desc[UR36][R6.64], R5 ;  /* 0x0000000506002986 */ /* 0x0001e2000c101524 */
[----:B------:R-:W-:Y:S05]  /*2b80*/  @!P1 BRA `(.L_x_50) ;  /* 0x0000000000049947 */ /* 0x000fea0003800000 */
[----:B------:R1:W5:Y:S02]  /*2b90*/  LDG.E.LTC128B.U16 R52, desc[UR36][R8.64] ;  /* 0x0000002408347981 */ /* 0x000364000c1e1520 */
.L_x_50:
[----:B------:R-:W-:Y:S05]  /*2ba0*/  BSYNC B1 ;  /* 0x0000000000017941 */ /* 0x000fea0003800000 */
.L_x_49:
[----:B0----5:R-:W-:Y:S01]  /*2bb0*/  HADD2.F32 R5, -RZ, R52.H0_H0 ;  /* 0x20000034ff057230 */ /* 0x021fe20000004100 */
[----:B------:R-:W-:Y:S01]  /*2bc0*/  ISETP.GT.AND P0, PT, R4, 0x100, PT ;  /* 0x000001000400780c */ /* 0x000fe20003f04270 */
[----:B------:R-:W-:Y:S03]  /*2bd0*/  BSSY B1, `(.L_x_51) ;  /* 0x000000c000017945 */ /* 0x000fe60003800000 */
[----:B------:R-:W-:Y:S01]  /*2be0*/  FMUL R6, R5, R48 ;  /* 0x0000003005067220 */ /* 0x000fe20000400000 */
[----:B------:R-:W-:-:S03]  /*2bf0*/  ISETP.GT.AND P2, PT, R3, RZ, P0 ;  /* 0x000000ff0300720c */ /* 0x000fc60000744270 */
[----:B------:R-:W-:Y:S01]  /*2c00*/  FFMA R39, R39, R23, R6 ;  /* 0x0000001727277223 */ /* 0x000fe20000000006 */
[----:B------:R-:W-:-:S04]  /*2c10*/  IADD3 R6, P3, R35, R14, RZ ;  /* 0x0000000e23067210 */ /* 0x000fc80007f7e0ff */
[----:B------:R-:W-:Y:S01]  /*2c20*/  F2FP.F16.F32.PACK_AB R39, RZ, R39 ;  /* 0x00000027ff27723e */ /* 0x000fe200000000ff */
[----:B------:R-:W-:-:S05]  /*2c30*/  IMAD.X R7, R59, 0x1, R15, P3 ;  /* 0x000000013b077824 */ /* 0x000fca00018e060f */
[----:B------:R0:W-:Y:S01]  /*2c40*/  @P1 STG.E.U16 desc[UR36][R6.64], R39 ;  /* 0x0000002706001986 */ /* 0x0001e2000c101524 */
[----:B------:R-:W-:Y:S05]  /*2c50*/  @!P2 BRA `(.L_x_52) ;  /* 0x00000000000ca947 */ /* 0x000fea0003800000 */
[----:B0-----:R-:W-:-:S05]  /*2c60*/  IADD3 R6, P1, R20, R61, RZ ;  /* 0x0000003d14067210 */ /* 0x001fca0007f3e0ff */
[----:B------:R-:W-:-:S05]  /*2c70*/  IMAD.X R7, R21, 0x1, R63, P1 ;  /* 0x0000000115077824 */ /* 0x000fca00008e063f */
[----:B------:R3:W5:Y:S03]  /*2c80*/  LDG.E.LTC128B.U16 R52, desc[UR36][R6.64] ;  /* 0x0000002406347981 */ /* 0x000766000c1e1520 */
.L_x_52:
[----:B------:R-:W-:Y:S05]  /*2c90*/  BSYNC B1 ;  /* 0x0000000000017941 */ /* 0x000fea0003800000 */
.L_x_51:
[----:B-----5:R-:W-:Y:S01]  /*2ca0*/  HADD2.F32 R5, -RZ, R52.H0_H0 ;  /* 0x20000034ff057230 */ /* 0x020fe20000004100 */
[----:B0--3--:R-:W-:Y:S01]  /*2cb0*/  IADD3 R6, P1, R40, R57, RZ ;  /* 0x0000003928067210 */ /* 0x009fe20007f3e0ff */
        /* <DEDUP_REMOVED lines=8> */
[----:B0-----:R-:W-:-:S05]  /*2d40*/  IADD3 R6, P1, R55, R20, RZ ;  /* 0x0000001437067210 */ /* 0x001fca0007f3e0ff */
[----:B------:R-:W-:-:S05]  /*2d50*/  IMAD.X R7, R21, 0x1, R63, P1 ;  /* 0x0000000115077824 */ /* 0x000fca00008e063f */
[----:B------:R3:W5:Y:S03]  /*2d60*/  LDG.E.LTC128B.U16 R52, desc[UR36][R6.64] ;  /* 0x0000002406347981 */ /* 0x000766000c1e1520 */
.L_x_54:
[----:B------:R-:W-:Y:S05]  /*2d70*/  BSYNC B1 ;  /* 0x0000000000017941 */ /* 0x000fea0003800000 */
.L_x_53:
[----:B0----5:R-:W-:Y:S01]  /*2d80*/  HADD2.F32 R5, -RZ, R52.H0_H0 ;  /* 0x20000034ff057230 */ /* 0x021fe20000004100 */
[----:B------:R-:W-:Y:S01]  /*2d90*/  ISETP.GT.AND P1, PT, R4, 0x108, PT ;  /* 0x000001080400780c */ /* 0x000fe20003f24270 */
[----:B------:R-:W-:Y:S01]  /*2da0*/  BSSY B1, `(.L_x_55) ;  /* 0x000000c000017945 */ /* 0x000fe20003800000 */
[----:B------:R-:W-:Y:S02]  /*2db0*/  IADD3 R4, P4, R53, R40, RZ ;  /* 0x0000002835047210 */ /* 0x000fe40007f9e0ff */
[----:B---3--:R-:W-:Y:S01]  /*2dc0*/  FMUL R6, R5, R48 ;  /* 0x0000003005067220 */ /* 0x008fe20000400000 */
[----:B------:R-:W-:Y:S02]  /*2dd0*/  ISETP.GT.AND P2, PT, R3, RZ, P1 ;  /* 0x000000ff0300720c */ /* 0x000fe40000f44270 */
[----:B------:R-:W-:Y:S02]  /*2de0*/  IMAD.X R5, R41, 0x1, R59, P4 ;  /* 0x0000000129057824 */ /* 0x000fe400020e063b */
[----:B------:R-:W-:-:S05]  /*2df0*/  FFMA R6, R25, R23, R6 ;  /* 0x0000001719067223 */ /* 0x000fca0000000006 */
[----:B------:R-:W-:-:S05]  /*2e00*/  F2FP.F16.F32.PACK_AB R6, RZ, R6 ;  /* 0x00000006ff06723e */ /* 0x000fca00000000ff */
[----:B------:R0:W-:Y:S01]  /*2e10*/  @P3 STG.E.U16 desc[UR36][R4.64], R6 ;  /* 0x0000000604003986 */ /* 0x0001e2000c101524 */
[----:B------:R-:W-:Y:S05]  /*2e20*/  @!P2 BRA `(.L_x_56) ;  /* 0x00000000000ca947 */ /* 0x000fea0003800000 */
[----:B0-----:R-:W-:-:S05]  /*2e30*/  IADD3 R4, P3, R32, R61, RZ ;  /* 0x0000003d20047210 */ /* 0x001fca0007f7e0ff */
[----:B------:R-:W-:-:S05]  /*2e40*/  IMAD.X R5, R33, 0x1, R63, P3 ;  /* 0x0000000121057824 */ /* 0x000fca00018e063f */
[----:B------:R3:W5:Y:S03]  /*2e50*/  LDG.E.LTC128B.U16 R52, desc[UR36][R4.64] ;  /* 0x0000002404347981 */ /* 0x000766000c1e1520 */
.L_x_56:
[----:B------:R-:W-:Y:S05]  /*2e60*/  BSYNC B1 ;  /* 0x0000000000017941 */ /* 0x000fea0003800000 */
.L_x_55:
[----:B0--3-5:R-:W-:Y:S01]  /*2e70*/  HADD2.F32 R5, -RZ, R52.H0_H0 ;  /* 0x20000034ff057230 */ /* 0x029fe20000004100 */
[----:B------:R-:W-:Y:S01]  /*2e80*/  IADD3 R4, P4, R12, R57, RZ ;  /* 0x000000390c047210 */ /* 0x000fe20007f9e0ff */
[----:B------:R-:W-:Y:S01]  /*2e90*/  BSSY B1, `(.L_x_57) ;  /* 0x000000b000017945 */ /* 0x000fe20003800000 */
[----:B------:R-:W-:Y:S02]  /*2ea0*/  ISETP.GT.AND P3, PT, R3, 0x1, P1 ;  /* 0x000000010300780c */ /* 0x000fe40000f64270 */
[----:B------:R-:W-:-:S04]  /*2eb0*/  FMUL R5, R5, R48 ;  /* 0x0000003005057220 */ /* 0x000fc80000400000 */
[----:B------:R-:W-:-:S05]  /*2ec0*/  FFMA R5, R26, R23, R5 ;  /* 0x000000171a057223 */ /* 0x000fca0000000005 */
[----:B------:R-:W-:Y:S01]  /*2ed0*/  F2FP.F16.F32.PACK_AB R6, RZ, R5 ;  /* 0x00000005ff06723e */ /* 0x000fe200000000ff */
[----:B------:R-:W-:-:S05]  /*2ee0*/  IMAD.X R5, R13, 0x1, R59, P4 ;  /* 0x000000010d057824 */ /* 0x000fca00020e063b */
[----:B------:R0:W-:Y:S01]  /*2ef0*/  @P2 STG.E.U16 desc[UR36][R4.64], R6 ;  /* 0x0000000604002986 */ /* 0x0001e2000c101524 */
[----:B------:R-:W-:Y:S05]  /*2f00*/  @!P3 BRA `(.L_x_58) ;  /* 0x00000000000cb947 */ /* 0x000fea0003800000 */
[----:B0-----:R-:W-:-:S05]  /*2f10*/  IADD3 R4, P2, R32, R55, RZ ;  /* 0x0000003720047210 */ /* 0x001fca0007f5e0ff */
[----:B------:R-:W-:-:S05]  /*2f20*/  IMAD.X R5, R33, 0x1, R63, P2 ;  /* 0x0000000121057824 */ /* 0x000fca00010e063f */
[----:B------:R3:W5:Y:S03]  /*2f30*/  LDG.E.LTC128B.U16 R52, desc[UR36][R4.64] ;  /* 0x0000002404347981 */ /* 0x000766000c1e1520 */
.L_x_58:
[----:B------:R-:W-:Y:S05]  /*2f40*/  BSYNC B1 ;  /* 0x0000000000017941 */ /* 0x000fea0003800000 */
.L_x_57:
[----:B0--3-5:R-:W-:Y:S01]  /*2f50*/  HADD2.F32 R5, -RZ, R52.H0_H0 ;  /* 0x20000034ff057230 */ /* 0x029fe20000004100 */
[----:B------:R-:W-:Y:S01]  /*2f60*/  ISETP.GT.AND P2, PT, R3, 0x8, P0 ;  /* 0x000000080300780c */ /* 0x000fe20000744270 */
[----:B------:R-:W-:Y:S03]  /*2f70*/  BSSY B1, `(.L_x_59) ;  /* 0x000000b000017945 */ /* 0x000fe60003800000 */
[----:B------:R-:W-:-:S04]  /*2f80*/  FMUL R4, R5, R48 ;  /* 0x0000003005047220 */ /* 0x000fc80000400000 */
        /* <DEDUP_REMOVED lines=9> */
.L_x_60:
[----:B------:R-:W-:Y:S05]  /*3020*/  BSYNC B1 ;  /* 0x0000000000017941 */ /* 0x000fea0003800000 */
.L_x_59:
[----:B0--3-5:R-:W-:Y:S01]  /*3030*/  HADD2.F32 R5, -RZ, R52.H0_H0 ;  /* 0x20000034ff057230 */ /* 0x029fe20000004100 */
[----:B------:R-:W-:Y:S01]  /*3040*/  IADD3 R4, P3, R49, R40, RZ ;  /* 0x0000002831047210 */ /* 0x000fe20007f7e0ff */
[----:B------:R-:W-:Y:S01]  /*3050*/  BSSY B1, `(.L_x_61) ;  /* 0x000000c000017945 */ /* 0x000fe20003800000 */
[----:B------:R-:W-:Y:S02]  /*3060*/  ISETP.GT.AND P0, PT, R3, 0x9, P0 ;  /* 0x000000090300780c */ /* 0x000fe40000704270 */
[----:B------:R-:W-:-:S04]  /*3070*/  FMUL R5, R5, R48 ;  /* 0x0000003005057220 */ /* 0x000fc80000400000 */
[----:B------:R-:W-:-:S05]  /*3080*/  FFMA R5, R28, R23, R5 ;  /* 0x000000171c057223 */ /* 0x000fca0000000005 */
[----:B------:R-:W-:Y:S01]  /*3090*/  F2FP.F16.F32.PACK_AB R7, RZ, R5 ;  /* 0x00000005ff07723e */ /* 0x000fe200000000ff */
[----:B------:R-:W-:Y:S01]  /*30a0*/  IMAD.X R5, R41, 0x1, R59, P3 ;  /* 0x0000000129057824 */ /* 0x000fe200018e063b */
[----:B------:R-:W-:Y:S02]  /*30b0*/  IADD3 R6, P3, R47, R20, RZ ;  /* 0x000000142f067210 */ /* 0x000fe40007f7e0ff */
[----:B-1----:R-:W-:-:S03]  /*30c0*/  PRMT R8, R7, 0x7610, R8 ;  /* 0x0000761007087816 */ /* 0x002fc60000000008 */
[----:B------:R-:W-:Y:S02]  /*30d0*/  IMAD.X R7, R21, 0x1, R63, P3 ;  /* 0x0000000115077824 */ /* 0x000fe400018e063f */
[----:B------:R0:W-:Y:S01]  /*30e0*/  @P2 STG.E.U16 desc[UR36][R4.64], R8 ;  /* 0x0000000804002986 */ /* 0x0001e2000c101524 */
[----:B------:R-:W-:Y:S05]  /*30f0*/  @!P0 BRA `(.L_x_62) ;  /* 0x0000000000048947 */ /* 0x000fea0003800000 */
[----:B------:R1:W5:Y:S02]  /*3100*/  LDG.E.LTC128B.U16 R52, desc[UR36][R6.64] ;  /* 0x0000002406347981 */ /* 0x000364000c1e1520 */
.L_x_62:
[----:B------:R-:W-:Y:S05]  /*3110*/  BSYNC B1 ;  /* 0x0000000000017941 */ /* 0x000fea0003800000 */
.L_x_61:
[----:B0----5:R-:W-:Y:S01]  /*3120*/  HADD2.F32 R5, -RZ, R52.H0_H0 ;  /* 0x20000034ff057230 */ /* 0x021fe20000004100 */
        /* <DEDUP_REMOVED lines=12> */
.L_x_64:
[----:B------:R-:W-:Y:S05]  /*31f0*/  BSYNC B1 ;  /* 0x0000000000017941 */ /* 0x000fea0003800000 */
.L_x_63:
[----:B0--3-5:R-:W-:Y:S01]  /*3200*/  HADD2.F32 R5, -RZ, R52.H0_H0 ;  /* 0x20000034ff057230 */ /* 0x029fe20000004100 */
[----:B------:R-:W-:Y:S01]  /*3210*/  ISETP.GT.AND P1, PT, R3, 0x9, P1 ;  /* 0x000000090300780c */ /* 0x000fe20000f24270 */
[----:B------:R-:W-:Y:S01]  /*3220*/  BSSY B1, `(.L_x_65) ;  /* 0x000000c000017945 */ /* 0x000fe20003800000 */
[----:B------:R-:W-:Y:S02]  /*3230*/  IADD3 R4, P0, R49, R12, RZ ;  /* 0x0000000c31047210 */ /* 0x000fe40007f1e0ff */
[----:B------:R-:W-:-:S04]  /*3240*/  FMUL R5, R5, R48 ;  /* 0x0000003005057220 */ /* 0x000fc80000400000 */
[----:B------:R-:W-:-:S05]  /*3250*/  FFMA R5, R30, R23, R5 ;  /* 0x000000171e057223 */ /* 0x000fca0000000005 */
[----:B-1----:R-:W-:Y:S01]  /*3260*/  F2FP.F16.F32.PACK_AB R6, RZ, R5 ;  /* 0x00000005ff06723e */ /* 0x002fe200000000ff */
[----:B------:R-:W-:-:S03]  /*3270*/  IMAD.X R5, R13, 0x1, R59, P0 ;  /* 0x000000010d057824 */ /* 0x000fc600000e063b */
[----:B------:R-:W-:Y:S02]  /*3280*/  PRMT R7, R6, 0x7610, R7 ;  /* 0x0000761006077816 */ /* 0x000fe40000000007 */
[----:B------:R-:W-:-:S03]  /*3290*/  IADD3 R6, P0, R47, R32, RZ ;  /* 0x000000202f067210 */ /* 0x000fc60007f1e0ff */
[----:B------:R0:W-:Y:S02]  /*32a0*/  @P3 STG.E.U16 desc[UR36][R4.64], R7 ;  /* 0x0000000704003986 */ /* 0x0001e4000c101524 */
[----:B0-----:R-:W-:Y:S01]  /*32b0*/  IMAD.X R7, R33, 0x1, R63, P0 ;  /* 0x0000000121077824 */ /* 0x001fe200000e063f */
[----:B------:R-:W-:Y:S07]  /*32c0*/  @!P1 BRA `(.L_x_66) ;  /* 0x0000000000049947 */ /* 0x000fee0003800000 */
[----:B------:R0:W5:Y:S02]  /*32d0*/  LDG.E.LTC128B.U16 R52, desc[UR36][R6.64] ;  /* 0x0000002406347981 */ /* 0x000164000c1e1520 */
.L_x_66:
[----:B------:R-:W-:Y:S05]  /*32e0*/  BSYNC B1 ;  /* 0x0000000000017941 */ /* 0x000fea0003800000 */
.L_x_65:
[----:B------:R-:W-:Y:S05]  /*32f0*/  @!P1 BRA `(.L_x_67) ;  /* 0x0000000800609947 */ /* 0x000fea0003800000 */
[----:B-----5:R-:W-:-:S05]  /*3300*/  HADD2.F32 R3, -RZ, R52.H0_H0 ;  /* 0x20000034ff037230 */ /* 0x020fca0000004100 */
[----:B------:R-:W-:-:S04]  /*3310*/  FMUL R4, R3, R48 ;  /* 0x0000003003047220 */ /* 0x000fc80000400000 */
[----:B------:R-:W-:Y:S01]  /*3320*/  FFMA R31, R31, R23, R4 ;  /* 0x000000171f1f7223 */ /* 0x000fe20000000004 */
[----:B------:R-:W-:-:S04]  /*3330*/  IADD3 R4, P0, R35, R12, RZ ;  /* 0x0000000c23047210 */ /* 0x000fc80007f1e0ff */
[----:B------:R-:W-:Y:S01]  /*3340*/  F2FP.F16.F32.PACK_AB R31, RZ, R31 ;  /* 0x0000001fff1f723e */ /* 0x000fe200000000ff */
[----:B------:R-:W-:-:S05]  /*3350*/  IMAD.X R5, R13, 0x1, R59, P0 ;  /* 0x000000010d057824 */ /* 0x000fca00000e063b */
[----:B------:R1:W-:Y:S01]  /*3360*/  STG.E.U16 desc[UR36][R4.64], R31 ;  /* 0x0000001f04007986 */ /* 0x0003e2000c101524 */
[----:B------:R-:W-:Y:S05]  /*3370*/  BRA `(.L_x_67) ;  /* 0x0000000800407947 */ /* 0x000fea0003800000 */
.L_x_30:
[----:B------:R-:W-:Y:S01]  /*3380*/  ULDC.64 UR4, c[0x0][0x5c0] ;  /* 0x0001700000047ab9 */ /* 0x000fe20000000a00 */
[-C--:B------:R-:W-:Y:S01]  /*3390*/  FMUL R40, R40, R23.reuse ;  /* 0x0000001728287220 */ /* 0x080fe20000400000 */
[----:B------:R-:W-:Y:S01]  /*33a0*/  LEA R6, P1, R50, UR4, 0x1 ;  /* 0x0000000432067c11 */ /* 0x000fe2000f8208ff */
[-C--:B------:R-:W-:Y:S01]  /*33b0*/  FMUL R41, R41, R23.reuse ;  /* 0x0000001729297220 */ /* 0x080fe20000400000 */
[----:B------:R-:W-:Y:S01]  /*33c0*/  ISETP.GT.AND P3, PT, R3, 0x1, P0 ;  /* 0x000000010300780c */ /* 0x000fe20000764270 */
[-C--:B------:R-:W-:Y:S01]  /*33d0*/  FMUL R42, R42, R23.reuse ;  /* 0x000000172a2a7220 */ /* 0x080fe20000400000 */
[----:B------:R-:W-:Y:S01]  /*33e0*/  F2FP.F16.F32.PACK_AB R40, RZ, R40 ;  /* 0x00000028ff28723e */ /* 0x000fe200000000ff */
[-C--:B------:R-:W-:Y:S01]  /*33f0*/  FMUL R43, R43, R23.reuse ;  /* 0x000000172b2b7220 */ /* 0x080fe20000400000 */
[----:B------:R-:W-:Y:S01]  /*3400*/  LEA.HI.X R7, R50, UR5, R65, 0x1, P1 ;  /* 0x0000000532077c11 */ /* 0x000fe200088f0c41 */
[-C--:B------:R-:W-:Y:S01]  /*3410*/  FMUL R44, R44, R23.reuse ;  /* 0x000000172c2c7220 */ /* 0x080fe20000400000 */
[----:B------:R-:W-:Y:S01]  /*3420*/  ISETP.GT.AND P1, PT, R4, 0x8, PT ;  /* 0x000000080400780c */ /* 0x000fe20003f24270 */
[----:B------:R-:W-:Y:S01]  /*3430*/  FMUL R45, R45, R23 ;  /* 0x000000172d2d7220 */ /* 0x000fe20000400000 */
[----:B------:R-:W-:Y:S01]  /*3440*/  F2FP.F16.F32.PACK_AB R41, RZ, R41 ;  /* 0x00000029ff29723e */ /* 0x000fe200000000ff */
[----:B------:R-:W-:Y:S01]  /*3450*/  @P2 STG.E.U16 desc[UR36][R6.64], R40 ;  /* 0x0000002806002986 */ /* 0x000fe2000c101524 */
[C---:B------:R-:W-:Y:S01]  /*3460*/  ISETP.GT.AND P2, PT, R3.reuse, RZ, P1 ;  /* 0x000000ff0300720c */ /* 0x040fe20000f44270 */
[-C--:B------:R-:W-:Y:S01]  /*3470*/  FMUL R46, R46, R23.reuse ;  /* 0x000000172e2e7220 */ /* 0x080fe20000400000 */
[----:B------:R-:W-:Y:S01]  /*3480*/  LEA R8, P5, R12, R6, 0x4 ;  /* 0x000000060c087211 */ /* 0x000fe200078a20ff */
[----:B------:R0:W-:Y:S01]  /*3490*/  @P3 STG.E.U16 desc[UR36][R6.64+0x2], R41 ;  /* 0x0000022906003986 */ /* 0x0001e2000c101524 */
[----:B------:R-:W-:Y:S01]  /*34a0*/  ISETP.GT.AND P3, PT, R3, 0x1, P1 ;  /* 0x000000010300780c */ /* 0x000fe20000f64270 */
[-C--:B------:R-:W-:Y:S01]  /*34b0*/  FMUL R47, R47, R23.reuse ;  /* 0x000000172f2f7220 */ /* 0x080fe20000400000 */
[----:B------:R-:W-:Y:S01]  /*34c0*/  F2FP.F16.F32.PACK_AB R42, RZ, R42 ;  /* 0x0000002aff2a723e */ /* 0x000fe200000000ff */
[----:B------:R-:W-:Y:S01]  /*34d0*/  FMUL R32, R32, R23 ;  /* 0x0000001720207220 */ /* 0x000fe20000400000 */
[----:B------:R-:W-:Y:S01]  /*34e0*/  LEA.HI.X R9, R12, R7, R13, 0x4, P5 ;  /* 0x000000070c097211 */ /* 0x000fe200028f240d */
[-C--:B------:R-:W-:Y:S01]  /*34f0*/  FMUL R33, R33, R23.reuse ;  /* 0x0000001721217220 */ /* 0x080fe20000400000 */
[C---:B------:R-:W-:Y:S01]  /*3500*/  ISETP.GT.AND P4, PT, R3.reuse, 0x8, P0 ;  /* 0x000000080300780c */ /* 0x040fe20000784270 */
[----:B------:R-:W-:Y:S01]  /*3510*/  FMUL R34, R34, R23 ;  /* 0x0000001722227220 */ /* 0x000fe20000400000 */
[----:B------:R-:W-:Y:S01]  /*3520*/  ISETP.GT.AND P0, PT, R3, 0x9, P0 ;  /* 0x000000090300780c */ /* 0x000fe20000704270 */
[----:B------:R-:W-:Y:S01]  /*3530*/  @P2 STG.E.U16 desc[UR36][R8.64], R42 ;  /* 0x0000002a08002986 */ /* 0x000fe2000c101524 */
[----:B------:R-:W-:Y:S01]  /*3540*/  F2FP.F16.F32.PACK_AB R43, RZ, R43 ;  /* 0x0000002bff2b723e */ /* 0x000fe200000000ff */
[-C--:B------:R-:W-:Y:S01]  /*3550*/  FMUL R35, R35, R23.reuse ;  /* 0x0000001723237220 */ /* 0x080fe20000400000 */
[C---:B------:R-:W-:Y:S01]  /*3560*/  ISETP.GT.AND P2, PT, R3.reuse, 0x8, P1 ;  /* 0x000000080300780c */ /* 0x040fe20000f44270 */
[-C--:B------:R-:W-:Y:S01]  /*3570*/  FMUL R36, R36, R23.reuse ;  /* 0x0000001724247220 */ /* 0x080fe20000400000 */
[----:B------:R-:W-:Y:S01]  /*3580*/  ISETP.GT.AND P1, PT, R3, 0x9, P1 ;  /* 0x000000090300780c */ /* 0x000fe20000f24270 */
[-C--:B------:R-:W-:Y:S01]  /*3590*/  FMUL R37, R37, R23.reuse ;  /* 0x0000001725257220 */ /* 0x080fe20000400000 */
[----:B------:R-:W-:Y:S01]  /*35a0*/  PRMT R5, R43, 0x7610, R5 ;  /* 0x000076102b057816 */ /* 0x000fe20000000005 */
[----:B------:R-:W-:Y:S01]  /*35b0*/  IMAD.SHL.U32 R43, R12, 0x100, RZ ;  /* 0x000001000c2b7824 */ /* 0x000fe200078e00ff */
[----:B------:R-:W-:Y:S01]  /*35c0*/  F2FP.F16.F32.PACK_AB R44, RZ, R44 ;  /* 0x0000002cff2c723e */ /* 0x000fe200000000ff */
[----:B------:R-:W-:Y:S01]  /*35d0*/  FMUL R38, R38, R23 ;  /* 0x0000001726267220 */ /* 0x000fe20000400000 */
[----:B------:R-:W-:Y:S01]  /*35e0*/  F2FP.F16.F32.PACK_AB R45, RZ, R45 ;  /* 0x0000002dff2d723e */ /* 0x000fe200000000ff */
[----:B------:R-:W-:Y:S01]  /*35f0*/  @P3 STG.E.U16 desc[UR36][R8.64+0x2], R5 ;  /* 0x0000020508003986 */ /* 0x000fe2000c101524 */
[----:B------:R-:W-:Y:S01]  /*3600*/  F2FP.F16.F32.PACK_AB R46, RZ, R46 ;  /* 0x0000002eff2e723e */ /* 0x000fe200000000ff */
[----:B------:R-:W-:Y:S01]  /*3610*/  FMUL R39, R39, R23 ;  /* 0x0000001727277220 */ /* 0x000fe20000400000 */
[----:B------:R-:W-:Y:S01]  /*3620*/  ISETP.GT.AND P3, PT, R4, 0x80, PT ;  /* 0x000000800400780c */ /* 0x000fe20003f64270 */
[----:B------:R-:W-:Y:S01]  /*3630*/  @P4 STG.E.U16 desc[UR36][R6.64+0x10], R44 ;  /* 0x0000102c06004986 */ /* 0x000fe2000c101524 */
[----:B------:R-:W-:Y:S01]  /*3640*/  F2FP.F16.F32.PACK_AB R47, RZ, R47 ;  /* 0x0000002fff2f723e */ /* 0x000fe200000000ff */
[-C--:B------:R-:W-:Y:S01]  /*3650*/  FMUL R24, R24, R23.reuse ;  /* 0x0000001718187220 */ /* 0x080fe20000400000 */
[----:B0-----:R-:W-:Y:S01]  /*3660*/  SHF.L.U64.HI R41, R12, 0x8, R13 ;  /* 0x000000080c297819 */ /* 0x001fe2000001020d */
[----:B------:R0:W-:Y:S01]  /*3670*/  @P0 STG.E.U16 desc[UR36][R6.64+0x12], R45 ;  /* 0x0000122d06000986 */ /* 0x0001e2000c101524 */
[----:B------:R-:W-:Y:S01]  /*3680*/  ISETP.GT.AND P0, PT, R3, RZ, P3 ;  /* 0x000000ff0300720c */ /* 0x000fe20001f04270 */
[-C--:B------:R-:W-:Y:S01]  /*3690*/  FMUL R25, R25, R23.reuse ;  /* 0x0000001719197220 */ /* 0x080fe20000400000 */
[----:B------:R-:W-:Y:S01]  /*36a0*/  F2FP.F16.F32.PACK_AB R32, RZ, R32 ;  /* 0x00000020ff20723e */ /* 0x000fe200000000ff */
[----:B------:R-:W-:Y:S01]  /*36b0*/  @P2 STG.E.U16 desc[UR36][R8.64+0x10], R46 ;  /* 0x0000102e08002986 */ /* 0x000fe2000c101524 */
[----:B------:R-:W-:Y:S01]  /*36c0*/  ISETP.GT.AND P2, PT, R4, 0x88, PT ;  /* 0x000000880400780c */ /* 0x000fe20003f44270 */
[----:B------:R-:W-:Y:S01]  /*36d0*/  FMUL R26, R26, R23 ;  /* 0x000000171a1a7220 */ /* 0x000fe20000400000 */
[----:B------:R-:W-:Y:S01]  /*36e0*/  F2FP.F16.F32.PACK_AB R33, RZ, R33 ;  /* 0x00000021ff21723e */ /* 0x000fe200000000ff */
[----:B------:R-:W-:Y:S01]  /*36f0*/  @P1 STG.E.U16 desc[UR36][R8.64+0x12], R47 ;  /* 0x0000122f08001986 */ /* 0x000fe2000c101524 */
[----:B------:R-:W-:Y:S01]  /*3700*/  IADD3 R10, P1, R43, R6, RZ ;  /* 0x000000062b0a7210 */ /* 0x000fe20007f3e0ff */
[-C--:B------:R-:W-:Y:S01]  /*3710*/  FMUL R27, R27, R23.reuse ;  /* 0x000000171b1b7220 */ /* 0x080fe20000400000 */
[----:B------:R-:W-:Y:S01]  /*3720*/  F2FP.F16.F32.PACK_AB R34, RZ, R34 ;  /* 0x00000022ff22723e */ /* 0x000fe200000000ff */
[-C--:B------:R-:W-:Y:S01]  /*3730*/  FMUL R28, R28, R23.reuse ;  /* 0x000000171c1c7220 */ /* 0x080fe20000400000 */
[----:B0-----:R-:W-:Y:S01]  /*3740*/  LOP3.LUT R45, R43, 0x2, RZ, 0xfc, !PT ;  /* 0x000000022b2d7812 */ /* 0x001fe200078efcff */
[--C-:B------:R-:W-:Y:S01]  /*3750*/  IMAD.X R11, R41, 0x1, R7.reuse, P1 ;  /* 0x00000001290b7824 */ /* 0x100fe200008e0607 */
[----:B------:R-:W-:Y:S01]  /*3760*/  ISETP.GT.AND P1, PT, R3, 0x1, P3 ;  /* 0x000000010300780c */ /* 0x000fe20001f24270 */
[-C--:B------:R-:W-:Y:S01]  /*3770*/  FMUL R29, R29, R23.reuse ;  /* 0x000000171d1d7220 */ /* 0x080fe20000400000 */
[----:B------:R-:W-:Y:S01]  /*3780*/  IADD3 R12, P4, R45, R6, RZ ;  /* 0x000000062d0c7210 */ /* 0x000fe20007f9e0ff */
[-C--:B------:R-:W-:Y:S01]  /*3790*/  FMUL R30, R30, R23.reuse ;  /* 0x000000171e1e7220 */ /* 0x080fe20000400000 */
[----:B------:R-:W-:Y:S01]  /*37a0*/  @P0 STG.E.U16 desc[UR36][R10.64], R32 ;  /* 0x000000200a000986 */ /* 0x000fe2000c101524 */
[----:B------:R-:W-:Y:S01]  /*37b0*/  ISETP.GT.AND P0, PT, R3, RZ, P2 ;  /* 0x000000ff0300720c */ /* 0x000fe20001704270 */
[----:B------:R-:W-:Y:S01]  /*37c0*/  FMUL R31, R31, R23 ;  /* 0x000000171f1f7220 */ /* 0x000fe20000400000 */
[----:B------:R-:W-:Y:S01]  /*37d0*/  IMAD.X R13, R41, 0x1, R7, P4 ;  /* 0x00000001290d7824 */ /* 0x000fe200020e0607 */
[----:B------:R-:W-:-:S02]  /*37e0*/  IADD3 R14, P4, R43, R8, RZ ;  /* 0x000000082b0e7210 */ /* 0x000fc40007f9e0ff */
[----:B------:R-:W-:Y:S02]  /*37f0*/  IADD3 R20, P5, R45, R8, RZ ;  /* 0x000000082d147210 */ /* 0x000fe40007fbe0ff */
[----:B------:R-:W-:Y:S01]  /*3800*/  F2FP.F16.F32.PACK_AB R35, RZ, R35 ;  /* 0x00000023ff23723e */ /* 0x000fe200000000ff */
[--C-:B------:R-:W-:Y:S01]  /*3810*/  IMAD.X R15, R41, 0x1, R9.reuse, P4 ;  /* 0x00000001290f7824 */ /* 0x100fe200020e0609 */
[----:B------:R-:W-:Y:S01]  /*3820*/  ISETP.GT.AND P4, PT, R3, 0x1, P2 ;  /* 0x000000010300780c */ /* 0x000fe20001784270 */
[----:B------:R-:W-:Y:S01]  /*3830*/  IMAD.X R21, R41, 0x1, R9, P5 ;  /* 0x0000000129157824 */ /* 0x000fe200028e0609 */
[----:B------:R0:W-:Y:S01]  /*3840*/  @P1 STG.E.U16 desc[UR36][R12.64], R33 ;  /* 0x000000210c001986 */ /* 0x0001e2000c101524 */
[C---:B------:R-:W-:Y:S02]  /*3850*/  ISETP.GT.AND P1, PT, R4.reuse, 0x100, PT ;  /* 0x000001000400780c */ /* 0x040fe40003f24270 */
[----:B------:R-:W-:Y:S01]  /*3860*/  F2FP.F16.F32.PACK_AB R36, RZ, R36 ;  /* 0x00000024ff24723e */ /* 0x000fe200000000ff */
[----:B------:R-:W-:Y:S01]  /*3870*/  @P0 STG.E.U16 desc[UR36][R14.64], R34 ;  /* 0x000000220e000986 */ /* 0x000fe2000c101524 */
[----:B------:R-:W-:-:S02]  /*3880*/  ISETP.GT.AND P0, PT, R4, 0x108, PT ;  /* 0x000001080400780c */ /* 0x000fc40003f04270 */
[----:B------:R-:W-:Y:S02]  /*3890*/  F2FP.F16.F32.PACK_AB R37, RZ, R37 ;  /* 0x00000025ff25723e */ /* 0x000fe400000000ff */
[----:B------:R-:W-:Y:S02]  /*38a0*/  F2FP.F16.F32.PACK_AB R38, RZ, R38 ;  /* 0x00000026ff26723e */ /* 0x000fe400000000ff */
[----:B------:R1:W-:Y:S01]  /*38b0*/  @P4 STG.E.U16 desc[UR36][R20.64], R35 ;  /* 0x0000002314004986 */ /* 0x0003e2000c101524 */
[----:B0-----:R-:W-:Y:S02]  /*38c0*/  LOP3.LUT R33, R43, 0x10, RZ, 0xfc, !PT ;  /* 0x000000102b217812 */ /* 0x001fe400078efcff */
[----:B------:R-:W-:Y:S02]  /*38d0*/  ISETP.GT.AND P4, PT, R3, 0x8, P3 ;  /* 0x000000080300780c */ /* 0x000fe40001f84270 */
[----:B------:R-:W-:Y:S02]  /*38e0*/  IADD3 R4, P5, R33, R6, RZ ;  /* 0x0000000621047210 */ /* 0x000fe40007fbe0ff */
[----:B------:R-:W-:-:S02]  /*38f0*/  ISETP.GT.AND P3, PT, R3, 0x9, P3 ;  /* 0x000000090300780c */ /* 0x000fc40001f64270 */
[----:B------:R-:W-:Y:S01]  /*3900*/  F2FP.F16.F32.PACK_AB R39, RZ, R39 ;  /* 0x00000027ff27723e */ /* 0x000fe200000000ff */
[----:B------:R-:W-:Y:S01]  /*3910*/  IMAD.X R5, R41, 0x1, R7, P5 ;  /* 0x0000000129057824 */ /* 0x000fe200028e0607 */
[----:B------:R-:W-:Y:S02]  /*3920*/  ISETP.GT.AND P5, PT, R3, 0x8, P2 ;  /* 0x000000080300780c */ /* 0x000fe400017a4270 */
[----:B-1----:R-:W-:Y:S02]  /*3930*/  LOP3.LUT R35, R43, 0x12, RZ, 0xfc, !PT ;  /* 0x000000122b237812 */ /* 0x002fe400078efcff */
[----:B------:R-:W-:Y:S01]  /*3940*/  ISETP.GT.AND P2, PT, R3, 0x9, P2 ;  /* 0x000000090300780c */ /* 0x000fe20001744270 */
[----:B------:R0:W-:Y:S01]  /*3950*/  @P4 STG.E.U16 desc[UR36][R4.64], R36 ;  /* 0x0000002404004986 */ /* 0x0001e2000c101524 */
[----:B------:R-:W-:Y:S02]  /*3960*/  IADD3 R6, P4, R35, R6, RZ ;  /* 0x0000000623067210 */ /* 0x000fe40007f9e0ff */
[----:B------:R-:W-:-:S02]  /*3970*/  F2FP.F16.F32.PACK_AB R24, RZ, R24 ;  /* 0x00000018ff18723e */ /* 0x000fc400000000ff */
[----:B------:R-:W-:Y:S01]  /*3980*/  F2FP.F16.F32.PACK_AB R25, RZ, R25 ;  /* 0x00000019ff19723e */ /* 0x000fe200000000ff */
[----:B------:R-:W-:Y:S01]  /*3990*/  IMAD.X R7, R41, 0x1, R7, P4 ;  /* 0x0000000129077824 */ /* 0x000fe200020e0607 */
[----:B------:R-:W-:Y:S02]  /*39a0*/  IADD3 R12, P4, R33, R8, RZ ;  /* 0x00000008210c7210 */ /* 0x000fe40007f9e0ff */
[----:B------:R-:W-:Y:S02]  /*39b0*/  F2FP.F16.F32.PACK_AB R26, RZ, R26 ;  /* 0x0000001aff1a723e */ /* 0x000fe400000000ff */
[----:B------:R1:W-:Y:S01]  /*39c0*/  @P3 STG.E.U16 desc[UR36][R6.64], R37 ;  /* 0x0000002506003986 */ /* 0x0003e2000c101524 */
[----:B------:R-:W-:Y:S01]  /*39d0*/  IMAD.X R13, R41, 0x1, R9, P4 ;  /* 0x00000001290d7824 */ /* 0x000fe200020e0609 */
[----:B0-----:R-:W-:Y:S02]  /*39e0*/  IADD3 R4, P4, R35, R8, RZ ;  /* 0x0000000823047210 */ /* 0x001fe40007f9e0ff */
[----:B------:R-:W-:-:S02]  /*39f0*/  ISETP.GT.AND P3, PT, R3, 0x1, P1 ;  /* 0x000000010300780c */ /* 0x000fc40000f64270 */
[----:B------:R-:W-:Y:S01]  /*3a00*/  @P5 STG.E.U16 desc[UR36][R12.64], R38 ;  /* 0x000000260c005986 */ /* 0x000fe2000c101524 */
[----:B------:R-:W-:Y:S01]  /*3a10*/  IMAD.X R5, R41, 0x1, R9, P4 ;  /* 0x0000000129057824 */ /* 0x000fe200020e0609 */
[-C--:B------:R-:W-:Y:S02]  /*3a20*/  IADD3 R8, P5, R43, R10.reuse, RZ ;  /* 0x0000000a2b087210 */ /* 0x080fe40007fbe0ff */
[----:B------:R-:W-:Y:S02]  /*3a30*/  IADD3 R20, P4, R45, R10, RZ ;  /* 0x0000000a2d147210 */ /* 0x000fe40007f9e0ff */
[----:B------:R0:W-:Y:S01]  /*3a40*/  @P2 STG.E.U16 desc[UR36][R4.64], R39 ;  /* 0x0000002704002986 */ /* 0x0001e2000c101524 */
[----:B------:R-:W-:Y:S01]  /*3a50*/  ISETP.GT.AND P2, PT, R3, RZ, P1 ;  /* 0x000000ff0300720c */ /* 0x000fe20000f44270 */
[--C-:B------:R-:W-:Y:S01]  /*3a60*/  IMAD.X R9, R41, 0x1, R11.reuse, P5 ;  /* 0x0000000129097824 */ /* 0x100fe200028e060b */
[----:B------:R-:W-:Y:S01]  /*3a70*/  ISETP.GT.AND P5, PT, R3, RZ, P0 ;  /* 0x000000ff0300720c */ /* 0x000fe200007a4270 */
[----:B------:R-:W-:Y:S01]  /*3a80*/  IMAD.X R21, R41, 0x1, R11, P4 ;  /* 0x0000000129157824 */ /* 0x000fe200020e060b */
[----:B-1----:R-:W-:-:S02]  /*3a90*/  PRMT R7, R24, 0x7610, R7 ;  /* 0x0000761018077816 */ /* 0x002fc40000000007 */
[----:B------:R-:W-:Y:S02]  /*3aa0*/  F2FP.F16.F32.PACK_AB R27, RZ, R27 ;  /* 0x0000001bff1b723e */ /* 0x000fe400000000ff */
[----:B------:R-:W-:Y:S02]  /*3ab0*/  F2FP.F16.F32.PACK_AB R28, RZ, R28 ;  /* 0x0000001cff1c723e */ /* 0x000fe400000000ff */
[----:B------:R-:W-:Y:S02]  /*3ac0*/  F2FP.F16.F32.PACK_AB R29, RZ, R29 ;  /* 0x0000001dff1d723e */ /* 0x000fe400000000ff */
[----:B0-----:R-:W-:Y:S01]  /*3ad0*/  IADD3 R4, P4, R43, R14, RZ ;  /* 0x0000000e2b047210 */ /* 0x001fe20007f9e0ff */
[----:B------:R0:W-:Y:S01]  /*3ae0*/  @P2 STG.E.U16 desc[UR36][R8.64], R7 ;  /* 0x0000000708002986 */ /* 0x0001e2000c101524 */
[----:B------:R-:W-:Y:S02]  /*3af0*/  IADD3 R12, P2, R33, R10, RZ ;  /* 0x0000000a210c7210 */ /* 0x000fe40007f5e0ff */
[----:B------:R-:W-:Y:S01]  /*3b00*/  F2FP.F16.F32.PACK_AB R30, RZ, R30 ;  /* 0x0000001eff1e723e */ /* 0x000fe200000000ff */
[----:B------:R-:W-:Y:S01]  /*3b10*/  IMAD.X R5, R41, 0x1, R15, P4 ;  /* 0x0000000129057824 */ /* 0x000fe200020e060f */
[----:B------:R1:W-:Y:S01]  /*3b20*/  @P3 STG.E.U16 desc[UR36][R20.64], R25 ;  /* 0x0000001914003986 */ /* 0x0003e2000c101524 */
[----:B------:R-:W-:Y:S01]  /*3b30*/  IADD3 R10, P3, R35, R10, RZ ;  /* 0x0000000a230a7210 */ /* 0x000fe20007f7e0ff */
[--C-:B------:R-:W-:Y:S01]  /*3b40*/  IMAD.X R13, R41, 0x1, R11.reuse, P2 ;  /* 0x00000001290d7824 */ /* 0x100fe200010e060b */
[----:B------:R-:W-:Y:S01]  /*3b50*/  ISETP.GT.AND P4, PT, R3, 0x1, P0 ;  /* 0x000000010300780c */ /* 0x000fe20000784270 */
[----:B------:R2:W-:Y:S01]  /*3b60*/  @P5 STG.E.U16 desc[UR36][R4.64], R26 ;  /* 0x0000001a04005986 */ /* 0x0005e2000c101524 */
[----:B------:R-:W-:Y:S01]  /*3b70*/  IADD3 R6, P5, R45, R14, RZ ;  /* 0x0000000e2d067210 */ /* 0x000fe20007fbe0ff */
[----:B------:R-:W-:Y:S01]  /*3b80*/  IMAD.X R11, R41, 0x1, R11, P3 ;  /* 0x00000001290b7824 */ /* 0x000fe200018e060b */
[----:B------:R-:W-:-:S02]  /*3b90*/  ISETP.GT.AND P3, PT, R3, 0x8, P1 ;  /* 0x000000080300780c */ /* 0x000fc40000f64270 */
[----:B------:R-:W-:Y:S01]  /*3ba0*/  ISETP.GT.AND P1, PT, R3, 0x9, P1 ;  /* 0x000000090300780c */ /* 0x000fe20000f24270 */
[--C-:B0-----:R-:W-:Y:S01]  /*3bb0*/  IMAD.X R7, R41, 0x1, R15.reuse, P5 ;  /* 0x0000000129077824 */ /* 0x101fe200028e060f */
[-C--:B------:R-:W-:Y:S02]  /*3bc0*/  IADD3 R24, P5, R33, R14.reuse, RZ ;  /* 0x0000000e21187210 */ /* 0x080fe40007fbe0ff */
[----:B------:R-:W-:Y:S02]  /*3bd0*/  IADD3 R14, P2, R35, R14, RZ ;  /* 0x0000000e230e7210 */ /* 0x000fe40007f5e0ff */
[----:B------:R-:W-:Y:S01]  /*3be0*/  F2FP.F16.F32.PACK_AB R31, RZ, R31 ;  /* 0x0000001fff1f723e */ /* 0x000fe200000000ff */
[--C-:B-1----:R-:W-:Y:S01]  /*3bf0*/  IMAD.X R25, R41, 0x1, R15.reuse, P5 ;  /* 0x0000000129197824 */ /* 0x102fe200028e060f */
[----:B------:R-:W-:Y:S01]  /*3c00*/  ISETP.GT.AND P5, PT, R3, 0x8, P0 ;  /* 0x000000080300780c */ /* 0x000fe200007a4270 */
[----:B------:R-:W-:Y:S01]  /*3c10*/  IMAD.X R15, R41, 0x1, R15, P2 ;  /* 0x00000001290f7824 */ /* 0x000fe200010e060f */
[----:B------:R-:W-:Y:S01]  /*3c20*/  ISETP.GT.AND P0, PT, R3, 0x9, P0 ;  /* 0x000000090300780c */ /* 0x000fe20000704270 */
[----:B------:R2:W-:Y:S04]  /*3c30*/  @P4 STG.E.U16 desc[UR36][R6.64], R27 ;  /* 0x0000001b06004986 */ /* 0x0005e8000c101524 */
[----:B------:R2:W-:Y:S04]  /*3c40*/  @P3 STG.E.U16 desc[UR36][R12.64], R28 ;  /* 0x0000001c0c003986 */ /* 0x0005e8000c101524 */
[----:B------:R2:W-:Y:S04]  /*3c50*/  @P1 STG.E.U16 desc[UR36][R10.64], R29 ;  /* 0x0000001d0a001986 */ /* 0x0005e8000c101524 */
[----:B------:R2:W-:Y:S04]  /*3c60*/  @P5 STG.E.U16 desc[UR36][R24.64], R30 ;  /* 0x0000001e18005986 */ /* 0x0005e8000c101524 */
[----:B------:R2:W-:Y:S02]  /*3c70*/  @P0 STG.E.U16 desc[UR36][R14.64], R31 ;  /* 0x0000001f0e000986 */ /* 0x0005e4000c101524 */
.L_x_67:
[----:B------:R-:W-:Y:S05]  /*3c80*/  BSYNC B0 ;  /* 0x0000000000007941 */ /* 0x000fea0003800000 */
.L_x_29:
[----:B------:R-:W-:Y:S01]  /*3c90*/  ULDC UR4, c[0x0][0xc] ;  /* 0x0000030000047ab9 */ /* 0x000fe20000000800 */
[----:B------:R-:W-:Y:S01]  /*3ca0*/  ULDC UR5, c[0x0][0x10] ;  /* 0x0000040000057ab9 */ /* 0x000fe20000000800 */
[----:B------:R-:W3:Y:S01]  /*3cb0*/  LDC R3, c[0x0][0x14] ;  /* 0x00000500ff037b82 */ /* 0x000ee20000000800 */
[----:B------:R-:W-:Y:S01]  /*3cc0*/  UIMAD.WIDE.U32 UR4, UR4, UR5, URZ ;  /* 0x00000005040472a5 */ /* 0x000fe2000f8e003f */
[----:B------:R-:W-:Y:S02]  /*3cd0*/  IMAD.MOV.U32 R51, RZ, RZ, -0x1 ;  /* 0xffffffffff337424 */ /* 0x000fe400078e00ff */
[----:B------:R-:W-:-:S03]  /*3ce0*/  IMAD.MOV.U32 R49, RZ, RZ, -0x1 ;  /* 0xffffffffff317424 */ /* 0x000fc600078e00ff */
[----:B---3--:R-:W-:-:S04]  /*3cf0*/  IMAD.WIDE.U32 R16, R3, UR4, R16 ;  /* 0x0000000403107c25 */ /* 0x008fc8000f8e0010 */
[----:B------:R-:W-:Y:S01]  /*3d00*/  IMAD R3, R3, UR5, RZ ;  /* 0x0000000503037c24 */ /* 0x000fe2000f8e02ff */
[----:B------:R-:W-:Y:S02]  /*3d10*/  ULDC.64 UR4, c[0x0][0x650] ;  /* 0x0001940000047ab9 */ /* 0x000fe40000000a00 */
[----:B------:R-:W-:Y:S01]  /*3d20*/  ISETP.GE.U32.AND P0, PT, R16, UR4, PT ;  /* 0x0000000410007c0c */ /* 0x000fe2000bf06070 */
[--C-:B------:R-:W-:Y:S01]  /*3d30*/  IMAD.IADD R17, R17, 0x1, R3.reuse ;  /* 0x0000000111117824 */ /* 0x100fe200078e0203 */
[----:B------:R-:W-:-:S04]  /*3d40*/  PRMT R3, RZ, 0x7610, R3 ;  /* 0x00007610ff037816 */ /* 0x000fc80000000003 */
[----:B------:R-:W-:-:S13]  /*3d50*/  ISETP.GE.U32.AND.EX P0, PT, R17, UR5, PT, P0 ;  /* 0x0000000511007c0c */ /* 0x000fda000bf06100 */
[----:B------:R-:W-:Y:S05]  /*3d60*/  @P0 BRA `(.L_x_68) ;  /* 0x0000000400640947 */ /* 0x000fea0003800000 */
[----:B--2---:R-:W2:Y:S01]  /*3d70*/  S2R R12, SR_CTAID.X ;  /* 0x00000000000c7919 */ /* 0x004ea20000002500 */
[----:B------:R-:W3:Y:S01]  /*3d80*/  LDC.64 R10, c[0x0][0x628] ;  /* 0x00018a00ff0a7b82 */ /* 0x000ee20000000a00 */
[----:B------:R-:W-:Y:S01]  /*3d90*/  ULDC UR4, c[0x0][0x150] ;  /* 0x0000540000047ab9 */ /* 0x000fe20000000800 */
[----:B------:R-:W-:Y:S01]  /*3da0*/  IMAD.MOV.U32 R8, RZ, RZ, R16 ;  /* 0x000000ffff087224 */ /* 0x000fe200078e0010 */
[----:B------:R-:W4:Y:S01]  /*3db0*/  S2R R24, SR_CTAID.Y ;  /* 0x0000000000187919 */ /* 0x000f220000002600 */
[----:B------:R-:W-:-:S04]  /*3dc0*/  IMAD.MOV.U32 R9, RZ, RZ, R17 ;  /* 0x000000ffff097224 */ /* 0x000fc800078e0011 */
[----:B------:R-:W0:Y:S08]  /*3dd0*/  LDC R21, c[0x0][0x144] ;  /* 0x00005100ff157b82 */ /* 0x000e300000000800 */
[----:B------:R-:W0:Y:S08]  /*3de0*/  LDC R0, c[0x0][0x630] ;  /* 0x00018c00ff007b82 */ /* 0x000e300000000800 */
[----:B------:R-:W0:Y:S01]  /*3df0*/  LDC.64 R14, c[0x0][0x620] ;  /* 0x00018800ff0e7b82 */ /* 0x000e220000000a00 */
[----:B---3--:R-:W-:-:S04]  /*3e00*/  ISETP.NE.U32.AND P0, PT, R10, RZ, PT ;  /* 0x000000ff0a00720c */ /* 0x008fc80003f05070 */
[----:B------:R-:W-:Y:S02]  /*3e10*/  ISETP.NE.AND.EX P0, PT, R11, RZ, PT, P0 ;  /* 0x000000ff0b00720c */ /* 0x000fe40003f05300 */
[----:B--2---:R-:W-:-:S05]  /*3e20*/  I2FP.F32.U32 R3, R12 ;  /* 0x0000000c00037245 */ /* 0x004fca0000201000 */
[----:B------:R-:W-:-:S04]  /*3e30*/  FMUL R3, R3, UR4 ;  /* 0x0000000403037c20 */ /* 0x000fc80008400000 */
[----:B------:R2:W3:Y:S02]  /*3e40*/  F2I.U32.TRUNC.NTZ R20, R3 ;  /* 0x0000000300147305 */ /* 0x0004e4000020f000 */
[----:B----4-:R-:W-:Y:S05]  /*3e50*/  @!P0 BRA `(.L_x_69) ;  /* 0x0000000000288947 */ /* 0x010fea0003800000 */
[----:B--2---:R-:W2:Y:S02]  /*3e60*/  LDC R3, c[0x0][0x634] ;  /* 0x00018d00ff037b82 */ /* 0x004ea40000000800 */
[----:B--2---:R-:W-:-:S05]  /*3e70*/  IADD3 R3, P0, R16, R3, RZ ;  /* 0x0000000310037210 */ /* 0x004fca0007f1e0ff */
[----:B------:R-:W-:-:S04]  /*3e80*/  IMAD.X R13, RZ, RZ, R17, P0 ;  /* 0x000000ffff0d7224 */ /* 0x000fc800000e0611 */
[----:B-1----:R-:W-:-:S04]  /*3e90*/  IMAD.WIDE.U32 R4, R13, R10, RZ ;  /* 0x0000000a0d047225 */ /* 0x002fc800078e00ff */
[----:B0-----:R-:W-:-:S04]  /*3ea0*/  IMAD.WIDE.U32 R6, P0, R3, R11, R4 ;  /* 0x0000000b03067225 */ /* 0x001fc80007800004 */
[----:B------:R-:W-:-:S04]  /*3eb0*/  IMAD.WIDE.U32 R4, R3, R10, RZ ;  /* 0x0000000a03047225 */ /* 0x000fc800078e00ff */
[----:B------:R-:W-:Y:S01]  /*3ec0*/  IMAD.X R9, RZ, RZ, RZ, P0 ;  /* 0x000000ffff097224 */ /* 0x000fe200000e06ff */
[----:B------:R-:W-:Y:S01]  /*3ed0*/  IADD3 RZ, P0, R5, R6, RZ ;  /* 0x0000000605ff7210 */ /* 0x000fe20007f1e0ff */
[----:B------:R-:W-:-:S04]  /*3ee0*/  IMAD.MOV.U32 R8, RZ, RZ, R7 ;  /* 0x000000ffff087224 */ /* 0x000fc800078e0007 */
[----:B------:R-:W-:-:S08]  /*3ef0*/  IMAD.WIDE.U32.X R8, R13, R11, R8, P0 ;  /* 0x0000000b0d087225 */ /* 0x000fd000000e0408 */
.L_x_69:
[----:B------:R-:W4:Y:S01]  /*3f00*/  LDC.64 R28, c[0x0][0x640] ;  /* 0x00019000ff1c7b82 */ /* 0x000f220000000a00 */
[-CC-:B0-----:R-:W-:Y:S01]  /*3f10*/  SHF.R.U64 R49, R8, R0.reuse, R9.reuse ;  /* 0x0000000008317219 */ /* 0x181fe20000001209 */
[----:B---3--:R-:W-:Y:S01]  /*3f20*/  IMAD.MOV R20, RZ, RZ, -R20 ;  /* 0x000000ffff147224 */ /* 0x008fe200078e0a14 */
[----:B------:R-:W-:Y:S01]  /*3f30*/  SHF.R.U32.HI R0, RZ, R0, R9 ;  /* 0x00000000ff007219 */ /* 0x000fe20000011609 */
[----:B------:R-:W-:Y:S01]  /*3f40*/  ULDC UR4, c[0x0][0x154] ;  /* 0x0000550000047ab9 */ /* 0x000fe20000000800 */
[----:B--2---:R-:W-:Y:S01]  /*3f50*/  IADD3 R3, P0, RZ, -R49, RZ ;  /* 0x80000031ff037210 */ /* 0x004fe20007f1e0ff */
[----:B------:R-:W-:Y:S02]  /*3f60*/  IMAD R21, R21, R20, R12 ;  /* 0x0000001415157224 */ /* 0x000fe400078e020c */
[----:B------:R-:W0:Y:S01]  /*3f70*/  LDC R6, c[0x0][0x618] ;  /* 0x00018600ff067b82 */ /* 0x000e220000000800 */
[----:B------:R-:W-:Y:S02]  /*3f80*/  IMAD.MOV.U32 R7, RZ, RZ, 0x1 ;  /* 0x00000001ff077424 */ /* 0x000fe400078e00ff */
[----:B-1----:R-:W-:-:S04]  /*3f90*/  IMAD.X R5, RZ, RZ, ~R0, P0 ;  /* 0x000000ffff057224 */ /* 0x002fc800000e0e00 */
[-C--:B------:R-:W-:Y:S01]  /*3fa0*/  IMAD R0, R5, R14.reuse, RZ ;  /* 0x0000000e05007224 */ /* 0x080fe200078e02ff */
[----:B------:R-:W1:Y:S01]  /*3fb0*/  LDC R8, c[0x0][0x608] ;  /* 0x00018200ff087b82 */ /* 0x000e620000000800 */
[----:B------:R-:W-:-:S04]  /*3fc0*/  IMAD.WIDE.U32 R4, R3, R14, R16 ;  /* 0x0000000e03047225 */ /* 0x000fc800078e0010 */
[----:B------:R-:W-:Y:S01]  /*3fd0*/  IMAD R3, R3, R15, R0 ;  /* 0x0000000f03037224 */ /* 0x000fe200078e0200 */
[----:B------:R-:W-:Y:S02]  /*3fe0*/  I2FP.F32.U32 R0, R24 ;  /* 0x0000001800007245 */ /* 0x000fe40000201000 */
[----:B------:R-:W2:Y:S01]  /*3ff0*/  LDC R26, c[0x0][0x658] ;  /* 0x00019600ff1a7b82 */ /* 0x000ea20000000800 */
[----:B------:R-:W-:Y:S01]  /*4000*/  IMAD.IADD R3, R5, 0x1, R3 ;  /* 0x0000000105037824 */ /* 0x000fe200078e0203 */
[----:B----4-:R-:W-:Y:S01]  /*4010*/  ISETP.NE.U32.AND P0, PT, R28, RZ, PT ;  /* 0x000000ff1c00720c */ /* 0x010fe20003f05070 */
[----:B------:R-:W-:Y:S01]  /*4020*/  FMUL R0, R0, UR4 ;  /* 0x0000000400007c20 */ /* 0x000fe20008400000 */
[----:B------:R-:W-:Y:S02]  /*4030*/  IMAD.MOV.U32 R5, RZ, RZ, -0x1 ;  /* 0xffffffffff057424 */ /* 0x000fe400078e00ff */
[----:B------:R-:W-:Y:S01]  /*4040*/  ISETP.NE.AND.EX P0, PT, R29, RZ, PT, P0 ;  /* 0x000000ff1d00720c */ /* 0x000fe20003f05300 */
[----:B------:R3:W4:Y:S01]  /*4050*/  F2I.U32.TRUNC.NTZ R13, R0 ;  /* 0x00000000000d7305 */ /* 0x000722000020f000 */
[----:B------:R-:W3:Y:S01]  /*4060*/  LDC R15, c[0x0][0x148] ;  /* 0x00005200ff0f7b82 */ /* 0x000ee20000000800 */
[----:B0-----:R-:W-:-:S02]  /*4070*/  SHF.R.U64 R12, R4, R6, R3 ;  /* 0x00000006040c7219 */ /* 0x001fc40000001203 */
[----:B------:R-:W-:-:S05]  /*4080*/  SHF.R.U32.HI R3, RZ, R6, R3 ;  /* 0x00000006ff037219 */ /* 0x000fca0000011603 */
[----:B------:R-:W0:Y:S01]  /*4090*/  LDC R20, c[0x0][0x600] ;  /* 0x00018000ff147b82 */ /* 0x000e220000000800 */
[-CC-:B-1----:R-:W-:Y:S02]  /*40a0*/  SHF.R.U64 R10, R12, R8.reuse, R3.reuse ;  /* 0x000000080c0a7219 */ /* 0x182fe40000001203 */
[----:B------:R-:W-:-:S05]  /*40b0*/  SHF.R.U32.HI R3, RZ, R8, R3 ;  /* 0x00000008ff037219 */ /* 0x000fca0000011603 */
[----:B------:R-:W1:Y:S01]  /*40c0*/  LDC R27, c[0x0][0x648] ;  /* 0x00019200ff1b7b82 */ /* 0x000e620000000800 */
[-C--:B--2---:R-:W-:Y:S02]  /*40d0*/  SHF.L.U32 R4, R5, R26.reuse, RZ ;  /* 0x0000001a05047219 */ /* 0x084fe400000006ff */
[-CC-:B------:R-:W-:Y:S02]  /*40e0*/  SHF.R.U64 R14, R10, R26.reuse, R3.reuse ;  /* 0x0000001a0a0e7219 */ /* 0x180fe40000001203 */
[----:B------:R-:W-:Y:S02]  /*40f0*/  SHF.R.U32.HI R5, RZ, R26, R3 ;  /* 0x0000001aff057219 */ /* 0x000fe40000011603 */
[----:B------:R-:W-:Y:S01]  /*4100*/  LOP3.LUT R25, RZ, R4, RZ, 0x33, !PT ;  /* 0x00000004ff197212 */ /* 0x000fe200078e33ff */
[----:B------:R-:W2:Y:S01]  /*4110*/  LDC R30, c[0x0][0x638] ;  /* 0x00018e00ff1e7b82 */ /* 0x000ea20000000800 */
[----:B------:R-:W-:Y:S01]  /*4120*/  SHF.L.U32 R26, R7, R26, RZ ;  /* 0x0000001a071a7219 */ /* 0x000fe200000006ff */
[----:B------:R-:W-:-:S06]  /*4130*/  IMAD.MOV.U32 R4, RZ, RZ, R14 ;  /* 0x000000ffff047224 */ /* 0x000fcc00078e000e */
[----:B------:R-:W0:Y:S01]  /*4140*/  LDC R31, c[0x0][0x610] ;  /* 0x00018400ff1f7b82 */ /* 0x000e220000000800 */
[----:B----4-:R-:W-:Y:S05]  /*4150*/  @!P0 BRA `(.L_x_70) ;  /* 0x0000000000288947 */ /* 0x010fea0003800000 */
[----:B------:R-:W4:Y:S02]  /*4160*/  LDC R3, c[0x0][0x64c] ;  /* 0x00019300ff037b82 */ /* 0x000f240000000800 */
[----:B----4-:R-:W-:-:S05]  /*4170*/  IADD3 R3, P0, R14, R3, RZ ;  /* 0x000000030e037210 */ /* 0x010fca0007f1e0ff */
        /* <DEDUP_REMOVED lines=8> */
.L_x_70:
[----:B------:R-:W-:Y:S01]  /*4200*/  ISETP.NE.AND P0, PT, R2, 0x1, PT ;  /* 0x000000010200780c */ /* 0x000fe20003f05270 */
[----:B0-----:R-:W-:Y:S01]  /*4210*/  VIADD R7, R20, 0xffffffff ;  /* 0xffffffff14077836 */ /* 0x001fe20000000000 */
[----:B-1-3--:R-:W-:Y:S01]  /*4220*/  SHF.R.U64 R0, R4, R27, R5 ;  /* 0x0000001b04007219 */ /* 0x00afe20000001205 */
[----:B------:R-:W-:Y:S01]  /*4230*/  IMAD.MOV R13, RZ, RZ, -R13 ;  /* 0x000000ffff0d7224 */ /* 0x000fe200078e0a0d */
[----:B------:R-:W-:Y:S01]  /*4240*/  LOP3.LUT R5, R10, R25, RZ, 0xc0, !PT ;  /* 0x000000190a057212 */ /* 0x000fe200078ec0ff */
[----:B------:R-:W-:Y:S01]  /*4250*/  IMAD.MOV.U32 R4, RZ, RZ, 0x1 ;  /* 0x00000001ff047424 */ /* 0x000fe200078e00ff */
[----:B------:R-:W-:Y:S01]  /*4260*/  LOP3.LUT R12, R12, R7, RZ, 0xc0, !PT ;  /* 0x000000070c0c7212 */ /* 0x000fe200078ec0ff */
[----:B------:R-:W-:Y:S02]  /*4270*/  IMAD.MOV R3, RZ, RZ, -R0 ;  /* 0x000000ffff037224 */ /* 0x000fe400078e0a00 */
[----:B------:R-:W-:Y:S02]  /*4280*/  IMAD R0, R26, R0, R5 ;  /* 0x000000001a007224 */ /* 0x000fe400078e0205 */
[----:B--2---:R-:W-:-:S02]  /*4290*/  IMAD R3, R3, R30, R14 ;  /* 0x0000001e03037224 */ /* 0x004fc400078e020e */
[----:B------:R-:W-:Y:S02]  /*42a0*/  @P0 IMAD R21, R15, R13, R24 ;  /* 0x0000000d0f150224 */ /* 0x000fe400078e0218 */
[----:B------:R-:W-:Y:S01]  /*42b0*/  IMAD R5, R3, R20, R12 ;  /* 0x0000001403057224 */ /* 0x000fe200078e020c */
[----:B------:R-:W-:Y:S01]  /*42c0*/  PRMT R3, R4, 0x7610, R3 ;  /* 0x0000761004037816 */ /* 0x000fe20000000003 */
[----:B------:R-:W-:-:S05]  /*42d0*/  IMAD R0, R0, R31, R21 ;  /* 0x0000001f00007224 */ /* 0x000fca00078e0215 */
[----:B------:R-:W-:Y:S02]  /*42e0*/  SEL R51, R5, R0, !P0 ;  /* 0x0000000005337207 */ /* 0x000fe40004000000 */
[----:B------:R-:W-:-:S07]  /*42f0*/  SEL R0, R0, R5, !P0 ;  /* 0x0000000500007207 */ /* 0x000fce0004000000 */
.L_x_68:
[----:B------:R-:W-:Y:S01]  /*4300*/  LOP3.LUT P0, RZ, R3, 0xff, RZ, 0xc0, !PT ;  /* 0x000000ff03ff7812 */ /* 0x000fe2000780c0ff */
[----:B------:R-:W-:-:S12]  /*4310*/  IMAD.MOV.U32 R50, RZ, RZ, R0 ;  /* 0x000000ffff327224 */ /* 0x000fd800078e0000 */
[----:B------:R-:W-:Y:S05]  /*4320*/  @P0 BRA `(.L_x_71) ;  /* 0xffffffcc007c0947 */ /* 0x000fea000383ffff */
[----:B------:R-:W-:Y:S05]  /*4330*/  EXIT ;  /* 0x000000000000794d */ /* 0x000fea0003800000 */
.L_x_4:
[----:B0-----:R-:W-:Y:S01]  /*4340*/  ULDC.64 UR4, c[0x0][0x650] ;  /* 0x0001940000047ab9 */ /* 0x001fe20000000a00 */
        /* <DEDUP_REMOVED lines=25> */
.L_x_73:
[--C-:B------:R-:W-:Y:S01]  /*44e0*/  SHF.R.U64 R12, R10, R14, R11.reuse ;  /* 0x0000000e0a0c7219 */ /* 0x100fe2000000120b */
[----:B------:R-:W0:Y:S01]  /*44f0*/  LDC R22, c[0x0][0x618] ;  /* 0x00018600ff167b82 */ /* 0x000e220000000800 */
[----:B------:R-:W-:Y:S01]  /*4500*/  I2FP.F32.U32 R6, R4 ;  /* 0x0000000400067245 */ /* 0x000fe20000201000 */
[----:B------:R-:W-:Y:S01]  /*4510*/  ULDC UR4, c[0x0][0x150] ;  /* 0x0000540000047ab9 */ /* 0x000fe20000000800 */
[----:B------:R-:W-:Y:S02]  /*4520*/  SHF.R.U32.HI R5, RZ, R14, R11 ;  /* 0x0000000eff057219 */ /* 0x000fe4000001160b */
[----:B------:R-:W-:Y:S01]  /*4530*/  IADD3 R9, P0, RZ, -R12, RZ ;  /* 0x8000000cff097210 */ /* 0x000fe20007f1e0ff */
[----:B------:R-:W-:Y:S01]  /*4540*/  FMUL R11, R6, UR4 ;  /* 0x00000004060b7c20 */ /* 0x000fe20008400000 */
[----:B------:R-:W-:Y:S01]  /*4550*/  ULDC UR4, c[0x0][0x154] ;  /* 0x0000550000047ab9 */ /* 0x000fe20000000800 */
[----:B------:R-:W1:Y:S02]  /*4560*/  LDC.64 R24, c[0x0][0x640] ;  /* 0x00019000ff187b82 */ /* 0x000e640000000a00 */
[----:B------:R-:W-:-:S02]  /*4570*/  IMAD.X R5, RZ, RZ, ~R5, P0 ;  /* 0x000000ffff057224 */ /* 0x000fc400000e0e05 */
[----:B------:R-:W2:Y:S01]  /*4580*/  F2I.U32.TRUNC.NTZ R11, R11 ;  /* 0x0000000b000b7305 */ /* 0x000ea2000020f000 */
[----:B------:R-:W-:-:S03]  /*4590*/  IMAD.WIDE.U32 R6, R9, R20, R16 ;  /* 0x0000001409067225 */ /* 0x000fc600078e0010 */
[----:B------:R-:W3:Y:S01]  /*45a0*/  LDC R13, c[0x0][0x144] ;  /* 0x00005100ff0d7b82 */ /* 0x000ee20000000800 */
[----:B------:R-:W-:-:S04]  /*45b0*/  IMAD R8, R5, R20, RZ ;  /* 0x0000001405087224 */ /* 0x000fc800078e02ff */
[----:B------:R-:W-:Y:S02]  /*45c0*/  IMAD R5, R9, R21, R8 ;  /* 0x0000001509057224 */ /* 0x000fe400078e0208 */
[----:B------:R-:W-:Y:S01]  /*45d0*/  IMAD.MOV.U32 R8, RZ, RZ, -0x1 ;  /* 0xffffffffff087424 */ /* 0x000fe200078e00ff */
[----:B------:R-:W4:Y:S01]  /*45e0*/  LDC R14, c[0x0][0x608] ;  /* 0x00018200ff0e7b82 */ /* 0x000f220000000800 */
[----:B------:R-:W-:Y:S01]  /*45f0*/  IMAD.IADD R5, R7, 0x1, R5 ;  /* 0x0000000107057824 */ /* 0x000fe200078e0205 */
[----:B------:R-:W-:-:S04]  /*4600*/  I2FP.F32.U32 R7, R3 ;  /* 0x0000000300077245 */ /* 0x000fc80000201000 */
[-C--:B0-----:R-:W-:Y:S01]  /*4610*/  SHF.R.U64 R10, R6, R22.reuse, R5 ;  /* 0x00000016060a7219 */ /* 0x081fe20000001205 */
[----:B--2---:R-:W-:Y:S01]  /*4620*/  IMAD.MOV R6, RZ, RZ, -R11 ;  /* 0x000000ffff067224 */ /* 0x004fe200078e0a0b */
[----:B------:R-:W0:Y:S01]  /*4630*/  LDC R9, c[0x0][0x658] ;  /* 0x00019600ff097b82 */ /* 0x000e220000000800 */
[----:B-1----:R-:W-:Y:S01]  /*4640*/  ISETP.NE.U32.AND P0, PT, R24, RZ, PT ;  /* 0x000000ff1800720c */ /* 0x002fe20003f05070 */
[----:B------:R-:W-:Y:S01]  /*4650*/  FMUL R7, R7, UR4 ;  /* 0x0000000407077c20 */ /* 0x000fe20008400000 */
[----:B------:R-:W-:Y:S02]  /*4660*/  SHF.R.U32.HI R5, RZ, R22, R5 ;  /* 0x00000016ff057219 */ /* 0x000fe40000011605 */
[----:B------:R-:W-:-:S03]  /*4670*/  ISETP.NE.AND.EX P0, PT, R25, RZ, PT, P0 ;  /* 0x000000ff1900720c */ /* 0x000fc60003f05300 */
[----:B------:R-:W1:Y:S01]  /*4680*/  LDC R20, c[0x0][0x148] ;  /* 0x00005200ff147b82 */ /* 0x000e620000000800 */
[----:B---3--:R-:W-:Y:S02]  /*4690*/  IMAD R23, R13, R6, R4 ;  /* 0x000000060d177224 */ /* 0x008fe400078e0204 */
[----:B------:R-:W-:-:S05]  /*46a0*/  IMAD.MOV.U32 R6, RZ, RZ, 0x1 ;  /* 0x00000001ff067424 */ /* 0x000fca00078e00ff */
[----:B------:R-:W2:Y:S01]  /*46b0*/  LDC R21, c[0x0][0x600] ;  /* 0x00018000ff157b82 */ /* 0x000ea20000000800 */
[-CC-:B----4-:R-:W-:Y:S02]  /*46c0*/  SHF.R.U64 R13, R10, R14.reuse, R5.reuse ;  /* 0x0000000e0a0d7219 */ /* 0x190fe40000001205 */
[----:B------:R-:W-:Y:S02]  /*46d0*/  SHF.R.U32.HI R4, RZ, R14, R5 ;  /* 0x0000000eff047219 */ /* 0x000fe40000011605 */
[----:B------:R3:W4:Y:S03]  /*46e0*/  F2I.U32.TRUNC.NTZ R14, R7 ;  /* 0x00000007000e7305 */ /* 0x000726000020f000 */
[----:B------:R-:W1:Y:S01]  /*46f0*/  LDC R26, c[0x0][0x648] ;  /* 0x00019200ff1a7b82 */ /* 0x000e620000000800 */
[-C--:B0-----:R-:W-:Y:S02]  /*4700*/  SHF.R.U64 R15, R13, R9.reuse, R4 ;  /* 0x000000090d0f7219 */ /* 0x081fe40000001204 */
[----:B------:R-:W-:-:S02]  /*4710*/  SHF.L.U32 R8, R8, R9, RZ ;  /* 0x0000000908087219 */ /* 0x000fc400000006ff */
[-C--:B------:R-:W-:Y:S01]  /*4720*/  SHF.R.U32.HI R5, RZ, R9.reuse, R4 ;  /* 0x00000009ff057219 */ /* 0x080fe20000011604 */
[----:B------:R-:W-:Y:S01]  /*4730*/  IMAD.MOV.U32 R4, RZ, RZ, R15 ;  /* 0x000000ffff047224 */ /* 0x000fe200078e000f */
[----:B------:R-:W-:Y:S01]  /*4740*/  SHF.L.U32 R22, R6, R9, RZ ;  /* 0x0000000906167219 */ /* 0x000fe200000006ff */
[----:B------:R-:W0:Y:S01]  /*4750*/  LDC R27, c[0x0][0x638] ;  /* 0x00018e00ff1b7b82 */ /* 0x000e220000000800 */
[----:B------:R-:W-:-:S07]  /*4760*/  LOP3.LUT R28, RZ, R8, RZ, 0x33, !PT ;  /* 0x00000008ff1c7212 */ /* 0x000fce00078e33ff */
        /* <DEDUP_REMOVED lines=12> */
.L_x_74:
[----:B------:R-:W-:Y:S01]  /*4830*/  ISETP.NE.AND P0, PT, R2, 0x1, PT ;  /* 0x000000010200780c */ /* 0x000fe20003f05270 */
[----:B--2---:R-:W-:Y:S01]  /*4840*/  VIADD R7, R21, 0xffffffff ;  /* 0xffffffff15077836 */ /* 0x004fe20000000000 */
[----:B-1----:R-:W-:Y:S01]  /*4850*/  SHF.R.U64 R5, R4, R26, R5 ;  /* 0x0000001a04057219 */ /* 0x002fe20000001205 */
[----:B------:R-:W-:Y:S01]  /*4860*/  IMAD.MOV R14, RZ, RZ, -R14 ;  /* 0x000000ffff0e7224 */ /* 0x000fe200078e0a0e */
[----:B------:R-:W-:Y:S01]  /*4870*/  LOP3.LUT R4, R13, R28, RZ, 0xc0, !PT ;  /* 0x0000001c0d047212 */ /* 0x000fe200078ec0ff */
[----:B------:R-:W-:Y:S01]  /*4880*/  IMAD.MOV.U32 R8, RZ, RZ, R12 ;  /* 0x000000ffff087224 */ /* 0x000fe200078e000c */
[----:B------:R-:W-:Y:S01]  /*4890*/  LOP3.LUT R10, R10, R7, RZ, 0xc0, !PT ;  /* 0x000000070a0a7212 */ /* 0x000fe200078ec0ff */
[----:B------:R-:W-:Y:S02]  /*48a0*/  IMAD.MOV R6, RZ, RZ, -R5 ;  /* 0x000000ffff067224 */ /* 0x000fe400078e0a05 */
[----:B------:R-:W-:-:S04]  /*48b0*/  IMAD R4, R22, R5, R4 ;  /* 0x0000000516047224 */ /* 0x000fc800078e0204 */
[----:B------:R-:W-:Y:S02]  /*48c0*/  @P0 IMAD R23, R20, R14, R3 ;  /* 0x0000000e14170224 */ /* 0x000fe400078e0203 */
[----:B0-----:R-:W-:Y:S02]  /*48d0*/  IMAD R3, R6, R27, R15 ;  /* 0x0000001b06037224 */ /* 0x001fe400078e020f */
[----:B------:R-:W-:Y:S02]  /*48e0*/  IMAD R7, R4, R29, R23 ;  /* 0x0000001d04077224 */ /* 0x000fe400078e0217 */
[----:B------:R-:W-:Y:S02]  /*48f0*/  IMAD R4, R3, R21, R10 ;  /* 0x0000001503047224 */ /* 0x000fe400078e020a */
[----:B------:R-:W-:-:S03]  /*4900*/  IMAD.MOV.U32 R6, RZ, RZ, 0x1 ;  /* 0x00000001ff067424 */ /* 0x000fc600078e00ff */
[----:B------:R-:W-:Y:S02]  /*4910*/  SEL R9, R4, R7, !P0 ;  /* 0x0000000704097207 */ /* 0x000fe40004000000 */
[----:B------:R-:W-:-:S07]  /*4920*/  SEL R7, R7, R4, !P0 ;  /* 0x0000000407077207 */ /* 0x000fce0004000000 */
.L_x_72:
[----:B------:R-:W-:-:S08]  /*4930*/  NOP ;  /* 0x0000000000007918 */ /* 0x000fd00000000000 */
[----:B------:R-:W0:-:S00]  /*4940*/  USETMAXREG.DEALLOC.CTAPOOL 0x28 ;  /* 0x00000028000079c8 */ /* 0x000e0000080e0500 */
[----:B0-----:R-:W-:-:S13]  /*4950*/  ISETP.NE.AND P0, PT, R0, RZ, PT ;  /* 0x000000ff0000720c */ /* 0x001fda0003f05270 */
[----:B------:R-:W-:Y:S05]  /*4960*/  @P0 EXIT ;  /* 0x000000000000094d */ /* 0x000fea0003800000 */
[----:B------:R-:W-:Y:S01]  /*4970*/  LOP3.LUT P0, RZ, R6, 0xff, RZ, 0xc0, !PT ;  /* 0x000000ff06ff7812 */ /* 0x000fe2000780c0ff */
[----:B------:R-:W-:Y:S02]  /*4980*/  IMAD.MOV.U32 R0, RZ, RZ, 0x1 ;  /* 0x00000001ff007424 */ /* 0x000fe400078e00ff */
[----:B------:R-:W-:-:S10]  /*4990*/  IMAD.MOV.U32 R12, RZ, RZ, RZ ;  /* 0x000000ffff0c7224 */ /* 0x000fd400078e00ff */
[----:B------:R-:W-:Y:S05]  /*49a0*/  @!P0 BRA `(.L_x_75) ;  /* 0x0000000c00308947 */ /* 0x000fea0003800000 */
[----:B------:R-:W0:Y:S01]  /*49b0*/  LDC R0, c[0x0][0x28c] ;  /* 0x0000a300ff007b82 */ /* 0x000e220000000800 */
[----:B------:R-:W-:Y:S01]  /*49c0*/  ULDC UR5, c[0x0][0x600] ;  /* 0x0001800000057ab9 */ /* 0x000fe20000000800 */
[----:B------:R-:W-:Y:S01]  /*49d0*/  ULDC UR4, c[0x0][0xc] ;  /* 0x0000030000047ab9 */ /* 0x000fe20000000800 */
[----:B------:R-:W-:Y:S01]  /*49e0*/  UIADD3 UR16, UR5, -0x1, URZ ;  /* 0xffffffff05107890 */ /* 0x000fe2000fffe03f */
[C---:B------:R-:W-:Y:S01]  /*49f0*/  LOP3.LUT P2, RZ, R18.reuse, 0x7f, RZ, 0xc0, !PT ;  /* 0x0000007f12ff7812 */ /* 0x040fe2000784c0ff */
[----:B------:R-:W-:Y:S01]  /*4a00*/  ULDC UR6, c[0x0][0x658] ;  /* 0x0001960000067ab9 */ /* 0x000fe20000000800 */
[----:B------:R-:W-:Y:S01]  /*4a10*/  ULDC UR5, c[0x0][0x10] ;  /* 0x0000040000057ab9 */ /* 0x000fe20000000800 */
[----:B------:R-:W-:Y:S01]  /*4a20*/  UMOV UR7, 0xffffffff ;  /* 0xffffffff00077882 */ /* 0x000fe20000000000 */
[----:B------:R-:W-:Y:S01]  /*4a30*/  UMOV UR8, 0x1 ;  /* 0x0000000100087882 */ /* 0x000fe20000000000 */
[----:B------:R-:W-:Y:S01]  /*4a40*/  UIMAD.WIDE.U32 UR4, UR4, UR5, URZ ;  /* 0x00000005040472a5 */ /* 0x000fe2000f8e003f */
[----:B------:R-:W-:Y:S01]  /*4a50*/  LOP3.LUT P0, RZ, R18, 0x1f, RZ, 0xc0, !PT ;  /* 0x0000001f12ff7812 */ /* 0x000fe2000780c0ff */
[----:B------:R-:W-:Y:S01]  /*4a60*/  USHF.L.U32 UR7, UR7, UR6, URZ ;  /* 0x0000000607077299 */ /* 0x000fe2000800063f */
[----:B------:R-:W-:Y:S01]  /*4a70*/  BSSY B0, `(.L_x_75) ;  /* 0x00000bf000007945 */ /* 0x000fe20003800000 */
[----:B------:R-:W-:Y:S01]  /*4a80*/  USHF.L.U32 UR18, UR8, UR6, URZ ;  /* 0x0000000608127299 */ /* 0x000fe2000800063f */
[----:B------:R-:W-:Y:S01]  /*4a90*/  IMAD.MOV.U32 R13, RZ, RZ, 0x1 ;  /* 0x00000001ff0d7424 */ /* 0x000fe200078e00ff */
[----:B------:R-:W-:Y:S01]  /*4aa0*/  LOP3.LUT R11, R19, 0x2, RZ, 0xfc, !PT ;  /* 0x00000002130b7812 */ /* 0x000fe200078efcff */
[----:B------:R-:W-:Y:S01]  /*4ab0*/  ULDC UR6, c[0x0][0x14] ;  /* 0x0000050000067ab9 */ /* 0x000fe20000000800 */
[----:B------:R-:W-:Y:S01]  /*4ac0*/  PLOP3.LUT P0, PT, P0, P2, PT, 0x8a, 0x0 ;  /* 0x000000000000781c */ /* 0x000fe20000705172 */
[----:B------:R-:W-:Y:S01]  /*4ad0*/  UIMAD.WIDE.U32 UR20, UR4, UR6, URZ ;  /* 0x00000006041472a5 */ /* 0x000fe2000f8e003f */
[----:B------:R-:W-:Y:S01]  /*4ae0*/  IMAD.MOV.U32 R12, RZ, RZ, RZ ;  /* 0x000000ffff0c7224 */ /* 0x000fe200078e00ff */
[----:B------:R-:W-:-:S02]  /*4af0*/  UIMAD UR13, UR5, UR6, URZ ;  /* 0x00000006050d72a4 */ /* 0x000fc4000f8e023f */
[----:B------:R-:W-:Y:S01]  /*4b00*/  ULOP3.LUT UR17, URZ, UR7, URZ, 0x33, !UPT ;  /* 0x000000073f117292 */ /* 0x000fe2000f8e333f */
[----:B0-----:R-:W-:Y:S01]  /*4b10*/  VIADD R0, R0, 0xf ;  /* 0x0000000f00007836 */ /* 0x001fe20000000000 */
[----:B------:R-:W-:Y:S01]  /*4b20*/  UIADD3 UR13, UR21, UR13, URZ ;  /* 0x0000000d150d7290 */ /* 0x000fe2000fffe03f */
[----:B------:R-:W-:-:S03]  /*4b30*/  ULDC.64 UR22, c[0x0][0x198] ;  /* 0x0000660000167ab9 */ /* 0x000fc60000000a00 */
[----:B------:R-:W-:-:S04]  /*4b40*/  SHF.R.S32.HI R3, RZ, 0x1f, R0 ;  /* 0x0000001fff037819 */ /* 0x000fc80000011400 */
[----:B------:R-:W-:Y:S01]  /*4b50*/  LEA.HI R3, R3, R0, RZ, 0x4 ;  /* 0x0000000003037211 */ /* 0x000fe200078f20ff */
[----:B------:R-:W-:-:S03]  /*4b60*/  IMAD.MOV.U32 R0, RZ, RZ, 0x1 ;  /* 0x00000001ff007424 */ /* 0x000fc600078e00ff */
[----:B------:R-:W-:-:S05]  /*4b70*/  SHF.R.S32.HI R3, RZ, 0x4, R3 ;  /* 0x00000004ff037819 */ /* 0x000fca0000011403 */
[----:B------:R-:W-:-:S07]  /*4b80*/  VIADD R10, R3, 0x1 ;  /* 0x00000001030a7836 */ /* 0x000fce0000000000 */
.L_x_87:
[----:B------:R-:W-:-:S03]  /*4b90*/  UMOV UR4, 0xffffffff ;  /* 0xffffffff00047882 */ /* 0x000fc60000000000 */
[----:B------:R-:W-:Y:S05]  /*4ba0*/  BRA.DIV UR4, `(.L_x_76) ;  /* 0x0000001604947947 */ /* 0x000fea000b800000 */
[----:B------:R-:W-:-:S13]  /*4bb0*/  ELECT P6, URZ, PT ;  /* 0x00000000003f782f */ /* 0x000fda00038c0000 */
.L_x_112:
[----:B------:R-:W0:Y:S01]  /*4bc0*/  LDC R4, c[0x0][0x28c] ;  /* 0x0000a300ff047b82 */ /* 0x000e220000000800 */
[----:B------:R-:W-:Y:S01]  /*4bd0*/  BSSY B1, `(.L_x_77) ;  /* 0x0000037000017945 */ /* 0x000fe20003800000 */
[----:B0-----:R-:W-:-:S13]  /*4be0*/  ISETP.LT.OR P6, PT, R4, 0x1, !P6 ;  /* 0x000000010400780c */ /* 0x001fda00077c1670 */
[----:B------:R-:W-:Y:S05]  /*4bf0*/  @P6 BRA `(.L_x_78) ;  /* 0x0000000000d06947 */ /* 0x000fea0003800000 */
[----:B------:R-:W-:Y:S02]  /*4c00*/  IMAD.SHL.U32 R15, R9, 0x10, RZ ;  /* 0x00000010090f7824 */ /* 0x000fe400078e00ff */
[----:B------:R-:W-:Y:S02]  /*4c10*/  IMAD R18, R7, 0x180, RZ ;  /* 0x0000018007127824 */ /* 0x000fe400078e02ff */
[----:B------:R-:W-:Y:S02]  /*4c20*/  IMAD.MOV.U32 R20, RZ, RZ, RZ ;  /* 0x000000ffff147224 */ /* 0x000fe400078e00ff */
[----:B------:R-:W-:Y:S02]  /*4c30*/  IMAD.MOV.U32 R4, RZ, RZ, R10 ;  /* 0x000000ffff047224 */ /* 0x000fe400078e000a */
[----:B------:R-:W-:Y:S02]  /*4c40*/  IMAD.MOV.U32 R5, RZ, RZ, R0 ;  /* 0x000000ffff057224 */ /* 0x000fe400078e0000 */
[----:B------:R-:W-:-:S07]  /*4c50*/  IMAD.MOV.U32 R6, RZ, RZ, R12 ;  /* 0x000000ffff067224 */ /* 0x000fce00078e000c */
.L_x_82:
[----:B------:R-:W0:Y:S01]  /*4c60*/  S2R R14, SR_CgaCtaId ;  /* 0x00000000000e7919 */ /* 0x000e220000008800 */
[----:B------:R-:W-:Y:S01]  /*4c70*/  MOV R7, 0x400 ;  /* 0x0000040000077802 */ /* 0x000fe20000000f00 */
[----:B------:R-:W1:Y:S03]  /*4c80*/  @!P2 LDC R9, c[0x0][0x500] ;  /* 0x00014000ff09ab82 */ /* 0x000e660000000800 */
[----:B0-----:R-:W-:Y:S02]  /*4c90*/  LEA R21, R14, R7, 0x18 ;  /* 0x000000070e157211 */ /* 0x001fe400078ec0ff */
[----:B------:R-:W-:-:S03]  /*4ca0*/  SHF.L.U32 R7, R5, 0x1f, RZ ;  /* 0x0000001f05077819 */ /* 0x000fc600000006ff */
[----:B------:R-:W-:-:S04]  /*4cb0*/  IMAD R14, R6, 0x8, R21 ;  /* 0x00000008060e7824 */ /* 0x000fc800078e0215 */
[----:B------:R-:W0:Y:S02]  /*4cc0*/  SYNCS.PHASECHK.TRANS64.TRYWAIT P1, [R14+URZ+0x90], R7 ;  /* 0x000090070e0075a7 */ /* 0x000e24000802017f */
[----:B01----:R-:W-:Y:S05]  /*4cd0*/  @!P1 BRA `(.L_x_79) ;  /* 0x0000001400689947 */ /* 0x003fea0003800000 */
.L_x_113:
[----:B0-----:R-:W-:Y:S01]  /*4ce0*/  PRMT R7, R11, 0x9910, RZ ;  /* 0x000099100b077816 */ /* 0x001fe200000000ff */
[----:B------:R0:W-:Y:S03]  /*4cf0*/  @!P2 SYNCS.ARRIVE.TRANS64 RZ, [R14+URZ], R9 ;  /* 0x000000090effa9a7 */ /* 0x0001e6000800003f */
[----:B------:R-:W-:-:S13]  /*4d00*/  ISETP.NE.AND P1, PT, R7, 0x2, PT ;  /* 0x000000020700780c */ /* 0x000fda0003f25270 */
[----:B0-----:R-:W-:Y:S05]  /*4d10*/  @P1 BRA `(.L_x_80) ;  /* 0x0000000000041947 */ /* 0x001fea0003800000 */
[----:B------:R-:W-:Y:S01]  /*4d20*/  BPT.TRAP 0x1 ;  /* 0x000000040000795c */ /* 0x000fe20000300000 */
.L_x_80:
[----:B------:R-:W-:Y:S05]  /*4d30*/  @P0 BRA `(.L_x_81) ;  /* 0x0000000000040947 */ /* 0x000fea0003800000 */
[----:B------:R-:W-:Y:S01]  /*4d40*/  BPT.TRAP 0x1 ;  /* 0x000000040000795c */ /* 0x000fe20000300000 */
.L_x_81:
[--C-:B------:R-:W-:Y:S01]  /*4d50*/  IMAD R7, R6, 0x3000, R21.reuse ;  /* 0x0000300006077824 */ /* 0x100fe200078e0215 */
[----:B------:R-:W-:Y:S01]  /*4d60*/  R2UR UR9, R14 ;  /* 0x000000000e0972ca */ /* 0x000fe200000e0000 */
[----:B------:R-:W-:Y:S01]  /*4d70*/  IMAD R21, R6, 0x200, R21 ;  /* 0x0000020006157824 */ /* 0x000fe200078e0215 */
[----:B------:R-:W-:Y:S01]  /*4d80*/  UIADD3 UR4, UP0, UR22, 0xf0, URZ ;  /* 0x000000f016047890 */ /* 0x000fe2000ff1e03f */
[----:B------:R-:W-:Y:S01]  /*4d90*/  VIADD R4, R4, 0xffffffff ;  /* 0xffffffff04047836 */ /* 0x000fe20000000000 */
[----:B------:R-:W-:Y:S01]  /*4da0*/  R2UR UR5, R7 ;  /* 0x00000000070572ca */ /* 0x000fe200000e0000 */
[----:B------:R-:W-:Y:S01]  /*4db0*/  UIADD3 UR24, UP1, UR22, 0x1f0, URZ ;  /* 0x000001f016187890 */ /* 0x000fe2000ff3e03f */
[----:B------:R-:W-:Y:S01]  /*4dc0*/  R2UR UR8, R21 ;  /* 0x00000000150872ca */ /* 0x000fe200000e0000 */
[----:B------:R-:W-:Y:S01]  /*4dd0*/  VIADD R6, R6, 0x1 ;  /* 0x0000000106067836 */ /* 0x000fe20000000000 */
[----:B------:R-:W-:Y:S01]  /*4de0*/  R2UR UR11, R18 ;  /* 0x00000000120b72ca */ /* 0x000fe200000e0000 */
[----:B------:R-:W-:Y:S01]  /*4df0*/  UIADD3.X UR25, URZ, UR23, URZ, UP1, !UPT ;  /* 0x000000173f197290 */ /* 0x000fe20008ffe43f */
[----:B------:R-:W-:Y:S01]  /*4e00*/  R2UR UR10, R20 ;  /* 0x00000000140a72ca */ /* 0x000fe200000e0000 */
[----:B------:R-:W-:Y:S01]  /*4e10*/  UMOV UR6, 0x0 ;  /* 0x0000000000067882 */ /* 0x000fe20000000000 */
[----:B------:R-:W-:Y:S01]  /*4e20*/  R2UR UR12, R8 ;  /* 0x00000000080c72ca */ /* 0x000fe200000e0000 */
[----:B------:R-:W-:Y:S01]  /*4e30*/  UMOV UR7, 0x10000000 ;  /* 0x1000000000077882 */ /* 0x000fe20000000000 */
[----:B------:R-:W-:Y:S01]  /*4e40*/  R2UR UR19, R15 ;  /* 0x000000000f1372ca */ /* 0x000fe200000e0000 */
[----:B------:R-:W-:Y:S01]  /*4e50*/  VIADD R20, R20, 0x10 ;  /* 0x0000001014147836 */ /* 0x000fe20000000000 */
[----:B------:R-:W-:Y:S01]  /*4e60*/  ISETP.GT.AND P3, PT, R4, 0x1, PT ;  /* 0x000000010400780c */ /* 0x000fe20003f64270 */
[----:B------:R-:W-:Y:S01]  /*4e70*/  UIADD3 UR14, UR5, 0x200, URZ ;  /* 0x00000200050e7890 */ /* 0x000fe2000fffe03f */
[----:B------:R-:W-:Y:S01]  /*4e80*/  ISETP.NE.AND P1, PT, R6, 0x12, PT ;  /* 0x000000120600780c */ /* 0x000fe20003f25270 */
[----:B------:R-:W-:-:S02]  /*4e90*/  UIADD3.X UR5, URZ, UR23, URZ, UP0, !UPT ;  /* 0x000000173f057290 */ /* 0x000fc400087fe43f */
[----:B------:R-:W-:Y:S01]  /*4ea0*/  UIADD3 UR15, UR8, 0x36200, URZ ;  /* 0x00036200080f7890 */ /* 0x000fe2000fffe03f */
[----:B------:R-:W-:Y:S02]  /*4eb0*/  SEL R14, RZ, 0x1, P1 ;  /* 0x00000001ff0e7807 */ /* 0x000fe40000800000 */
[----:B------:R-:W-:Y:S01]  /*4ec0*/  UMOV UR8, UR14 ;  /* 0x0000000e00087c82 */ /* 0x000fe20008000000 */
[----:B------:R-:W-:Y:S02]  /*4ed0*/  SEL R6, R6, RZ, P1 ;  /* 0x000000ff06067207 */ /* 0x000fe40000800000 */
[----:B------:R-:W-:Y:S01]  /*4ee0*/  LOP3.LUT R5, R5, R14, RZ, 0x3c, !PT ;  /* 0x0000000e05057212 */ /* 0x000fe200078e3cff */
[----:B------:R0:W-:Y:S02]  /*4ef0*/  UTMALDG.3D [UR8], [UR4], desc[UR6] ;  /* 0x00000608040075b4 */ /* 0x0001e40008011000 */
[----:B0-----:R-:W-:Y:S01]  /*4f00*/  UMOV UR8, UR15 ;  /* 0x0000000f00087c82 */ /* 0x001fe20008000000 */
[----:B------:R-:W-:-:S02]  /*4f10*/  UMOV UR11, UR19 ;  /* 0x00000013000b7c82 */ /* 0x000fc40008000000 */
[----:B------:R0:W-:Y:S02]  /*4f20*/  UTMALDG.3D [UR8], [UR24], desc[UR6] ;  /* 0x00000608180075b4 */ /* 0x0001e40008011000 */
[----:B0-----:R-:W-:Y:S05]  /*4f30*/  @P3 BRA `(.L_x_82) ;  /* 0xfffffffc00483947 */ /* 0x001fea000383ffff */
.L_x_78:
[----:B------:R-:W-:Y:S05]  /*4f40*/  BSYNC B1 ;  /* 0x0000000000017941 */ /* 0x000fea0003800000 */
.L_x_77:
[----:B------:R-:W-:Y:S01]  /*4f50*/  LOP3.LUT P3, RZ, R13, 0xff, RZ, 0xc0, !PT ;  /* 0x000000ff0dff7812 */ /* 0x000fe2000786c0ff */
[----:B------:R-:W-:Y:S01]  /*4f60*/  IMAD.IADD R12, R3, 0x1, R12 ;  /* 0x00000001030c7824 */ /* 0x000fe200078e020c */
[----:B------:R-:W-:Y:S01]  /*4f70*/  IADD3 R16, P4, R16, UR20, RZ ;  /* 0x0000001410107c10 */ /* 0x000fe2000ff9e0ff */
[----:B------:R-:W-:Y:S01]  /*4f80*/  ULDC.64 UR4, c[0x0][0x650] ;  /* 0x0001940000047ab9 */ /* 0x000fe20000000a00 */
[----:B------:R-:W-:Y:S01]  /*4f90*/  BSSY B1, `(.L_x_83) ;  /* 0x000006a000017945 */ /* 0x000fe20003800000 */
[----:B------:R-:W-:Y:S01]  /*4fa0*/  IMAD.MOV.U32 R9, RZ, RZ, -0x1 ;  /* 0xffffffffff097424 */ /* 0x000fe200078e00ff */
[----:B------:R-:W-:Y:S01]  /*4fb0*/  ISETP.GT.U32.AND P1, PT, R12, 0x11, PT ;  /* 0x000000110c00780c */ /* 0x000fe20003f24070 */
[----:B------:R-:W-:Y:S01]  /*4fc0*/  IMAD.MOV.U32 R8, RZ, RZ, -0x1 ;  /* 0xffffffffff087424 */ /* 0x000fe200078e00ff */
[----:B------:R-:W-:Y:S02]  /*4fd0*/  IADD3.X R17, R17, UR13, RZ, P4, !PT ;  /* 0x0000000d11117c10 */ /* 0x000fe4000a7fe4ff */
[----:B------:R-:W-:-:S02]  /*4fe0*/  ISETP.LT.U32.AND P1, PT, R3, 0x12, P1 ;  /* 0x000000120300780c */ /* 0x000fc40000f21070 */
[----:B------:R-:W-:Y:S01]  /*4ff0*/  PRMT R13, RZ, 0x7610, R13 ;  /* 0x00007610ff0d7816 */ /* 0x000fe2000000000d */
[----:B------:R-:W0:Y:S01]  /*5000*/  @P3 S2R R5, SR_CgaCtaId ;  /* 0x0000000000053919 */ /* 0x000e220000008800 */
[----:B------:R-:W-:-:S04]  /*5010*/  @P3 MOV R4, 0x400 ;  /* 0x0000040000043802 */ /* 0x000fc80000000f00 */
[----:B0-----:R-:W-:Y:S01]  /*5020*/  @P3 LEA R6, R5, R4, 0x18 ;  /* 0x0000000405063211 */ /* 0x001fe200078ec0ff */
[----:B------:R-:W-:-:S03]  /*5030*/  IMAD.WIDE.U32 R4, R12, 0x38e38e39, RZ ;  /* 0x38e38e390c047825 */ /* 0x000fc600078e00ff */
[----:B------:R0:W-:Y:S01]  /*5040*/  @P3 SYNCS.ARRIVE.TRANS64.A1T0 RZ, [R6+URZ+0x138], RZ ;  /* 0x000138ff06ff39a7 */ /* 0x0001e2000810003f */
[----:B------:R-:W-:Y:S02]  /*5050*/  ISETP.GE.U32.AND P3, PT, R3, 0x12, PT ;  /* 0x000000120300780c */ /* 0x000fe40003f66070 */
[----:B------:R-:W-:Y:S02]  /*5060*/  SHF.R.U32.HI R7, RZ, 0x2, R5 ;  /* 0x00000002ff077819 */ /* 0x000fe40000011605 */
[----:B------:R-:W-:Y:S02]  /*5070*/  SEL R5, RZ, 0x1, !P1 ;  /* 0x00000001ff057807 */ /* 0x000fe40004800000 */
[----:B------:R-:W-:Y:S01]  /*5080*/  ISETP.GE.U32.AND P1, PT, R16, UR4, PT ;  /* 0x0000000410007c0c */ /* 0x000fe2000bf26070 */
[----:B------:R-:W-:Y:S01]  /*5090*/  IMAD R12, R7, -0x12, R12 ;  /* 0xffffffee070c7824 */ /* 0x000fe200078e020c */
[----:B------:R-:W-:Y:S02]  /*50a0*/  LOP3.LUT R0, R0, R5, RZ, 0x3c, !PT ;  /* 0x0000000500007212 */ /* 0x000fe400078e3cff */
[----:B------:R-:W-:-:S02]  /*50b0*/  ISETP.GE.U32.AND.EX P1, PT, R17, UR5, PT, P1 ;  /* 0x0000000511007c0c */ /* 0x000fc4000bf26110 */
[----:B------:R-:W-:Y:S02]  /*50c0*/  PRMT R4, RZ, 0x7610, R4 ;  /* 0x00007610ff047816 */ /* 0x000fe40000000004 */
[----:B------:R-:W-:Y:S01]  /*50d0*/  @P3 LOP3.LUT R0, R0, 0x1, R7, 0x78, !PT ;  /* 0x0000000100003812 */ /* 0x000fe200078e7807 */
[----:B------:R-:W-:-:S08]  /*50e0*/  IMAD.MOV.U32 R7, RZ, RZ, -0x1 ;  /* 0xffffffffff077424 */ /* 0x000fd000078e00ff */
[----:B0-----:R-:W-:Y:S05]  /*50f0*/  @P1 BRA `(.L_x_84) ;  /* 0x00000004004c1947 */ /* 0x001fea0003800000 */
[----:B------:R-:W-:Y:S01]  /*5100*/  ULDC.64 UR4, c[0x0][0x628] ;  /* 0x00018a0000047ab9 */ /* 0x000fe20000000a00 */
[----:B------:R-:W0:Y:S01]  /*5110*/  S2R R15, SR_CTAID.X ;  /* 0x00000000000f7919 */ /* 0x000e220000002500 */
[----:B------:R-:W-:Y:S01]  /*5120*/  ISETP.NE.U32.AND P1, PT, RZ, UR4, PT ;  /* 0x00000004ff007c0c */ /* 0x000fe2000bf25070 */
[----:B------:R-:W-:Y:S01]  /*5130*/  ULDC UR7, c[0x0][0x630] ;  /* 0x00018c0000077ab9 */ /* 0x000fe20000000800 */
[----:B------:R-:W-:Y:S01]  /*5140*/  IMAD.MOV.U32 R4, RZ, RZ, R16 ;  /* 0x000000ffff047224 */ /* 0x000fe200078e0010 */
[----:B------:R-:W1:Y:S01]  /*5150*/  S2R R14, SR_CTAID.Y ;  /* 0x00000000000e7919 */ /* 0x000e620000002600 */
[----:B------:R-:W-:Y:S01]  /*5160*/  ISETP.NE.AND.EX P1, PT, RZ, UR5, PT, P1 ;  /* 0x00000005ff007c0c */ /* 0x000fe2000bf25310 */
[----:B------:R-:W-:-:S12]  /*5170*/  IMAD.MOV.U32 R5, RZ, RZ, R17 ;  /* 0x000000ffff057224 */ /* 0x000fd800078e0011 */
[----:B------:R-:W-:Y:S05]  /*5180*/  @!P1 BRA `(.L_x_85) ;  /* 0x0000000000289947 */ /* 0x000fea0003800000 */
[----:B------:R-:W-:Y:S02]  /*5190*/  ULDC UR6, c[0x0][0x634] ;  /* 0x00018d0000067ab9 */ /* 0x000fe40000000800 */
[----:B------:R-:W-:-:S05]  /*51a0*/  IADD3 R9, P1, R16, UR6, RZ ;  /* 0x0000000610097c10 */ /* 0x000fca000ff3e0ff */
[----:B------:R-:W-:-:S04]  /*51b0*/  IMAD.X R21, RZ, RZ, R17, P1 ;  /* 0x000000ffff157224 */ /* 0x000fc800008e0611 */
[----:B------:R-:W-:-:S04]  /*51c0*/  IMAD.WIDE.U32 R6, R21, UR4, RZ ;  /* 0x0000000415067c25 */ /* 0x000fc8000f8e00ff */
[----:B------:R-:W-:-:S04]  /*51d0*/  IMAD.WIDE.U32 R6, P1, R9, UR5, R6 ;  /* 0x0000000509067c25 */ /* 0x000fc8000f820006 */
[----:B------:R-:W-:-:S04]  /*51e0*/  IMAD.WIDE.U32 R8, R9, UR4, RZ ;  /* 0x0000000409087c25 */ /* 0x000fc8000f8e00ff */
[----:B------:R-:W-:Y:S01]  /*51f0*/  IMAD.X R5, RZ, RZ, RZ, P1 ;  /* 0x000000ffff057224 */ /* 0x000fe200008e06ff */
[----:B------:R-:W-:Y:S01]  /*5200*/  IADD3 RZ, P1, R9, R6, RZ ;  /* 0x0000000609ff7210 */ /* 0x000fe20007f3e0ff */
[----:B------:R-:W-:-:S04]  /*5210*/  IMAD.MOV.U32 R4, RZ, RZ, R7 ;  /* 0x000000ffff047224 */ /* 0x000fc800078e0007 */
[----:B------:R-:W-:-:S08]  /*5220*/  IMAD.WIDE.U32.X R4, R21, UR5, R4, P1 ;  /* 0x0000000515047c25 */ /* 0x000fd000088e0404 */
.L_x_85:
[--C-:B------:R-:W-:Y:S01]  /*5230*/  SHF.R.U64 R8, R4, UR7, R5.reuse ;  /* 0x0000000704087c19 */ /* 0x100fe20008001205 */
[----:B------:R-:W-:Y:S01]  /*5240*/  ULDC.64 UR4, c[0x0][0x620] ;  /* 0x0001880000047ab9 */ /* 0x000fe20000000a00 */
[----:B------:R-:W-:Y:S01]  /*5250*/  SHF.R.U32.HI R4, RZ, UR7, R5 ;  /* 0x00000007ff047c19 */ /* 0x000fe20008011605 */
[----:B------:R-:W2:Y:S01]  /*5260*/  LDC R24, c[0x0][0x144] ;  /* 0x00005100ff187b82 */ /* 0x000ea20000000800 */
[----:B------:R-:W-:Y:S01]  /*5270*/  IADD3 R7, P1, RZ, -R8, RZ ;  /* 0x80000008ff077210 */ /* 0x000fe20007f3e0ff */
[----:B------:R-:W-:Y:S01]  /*5280*/  ULDC.64 UR8, c[0x0][0x640] ;  /* 0x0001900000087ab9 */ /* 0x000fe20000000a00 */
[----:B0-----:R-:W-:Y:S01]  /*5290*/  I2FP.F32.U32 R9, R15 ;  /* 0x0000000f00097245 */ /* 0x001fe20000201000 */
[----:B------:R-:W-:Y:S02]  /*52a0*/  ULDC UR6, c[0x0][0x608] ;  /* 0x0001820000067ab9 */ /* 0x000fe40000000800 */
[----:B------:R-:W-:Y:S01]  /*52b0*/  IMAD.X R4, RZ, RZ, ~R4, P1 ;  /* 0x000000ffff047224 */ /* 0x000fe200008e0e04 */
[----:B------:R-:W-:Y:S01]  /*52c0*/  ISETP.NE.U32.AND P1, PT, RZ, UR8, PT ;  /* 0x00000008ff007c0c */ /* 0x000fe2000bf25070 */
[----:B------:R-:W0:Y:S02]  /*52d0*/  LDC R21, c[0x0][0x148] ;  /* 0x00005200ff157b82 */ /* 0x000e240000000800 */
[----:B------:R-:W-:Y:S01]  /*52e0*/  IMAD R6, R4, UR4, RZ ;  /* 0x0000000404067c24 */ /* 0x000fe2000f8e02ff */
[----:B------:R-:W-:Y:S01]  /*52f0*/  ISETP.NE.AND.EX P1, PT, RZ, UR9, PT, P1 ;  /* 0x00000009ff007c0c */ /* 0x000fe2000bf25310 */
[----:B------:R-:W-:Y:S01]  /*5300*/  IMAD.WIDE.U32 R4, R7, UR4, R16 ;  /* 0x0000000407047c25 */ /* 0x000fe2000f8e0010 */
[----:B------:R-:W-:-:S03]  /*5310*/  ULDC UR4, c[0x0][0x150] ;  /* 0x0000540000047ab9 */ /* 0x000fc60000000800 */
[----:B------:R-:W-:Y:S02]  /*5320*/  IMAD R7, R7, UR5, R6 ;  /* 0x0000000507077c24 */ /* 0x000fe4000f8e0206 */
[----:B------:R-:W-:Y:S01]  /*5330*/  FMUL R6, R9, UR4 ;  /* 0x0000000409067c20 */ /* 0x000fe20008400000 */
[----:B------:R-:W-:Y:S01]  /*5340*/  ULDC UR4, c[0x0][0x618] ;  /* 0x0001860000047ab9 */ /* 0x000fe20000000800 */
[----:B------:R-:W-:Y:S01]  /*5350*/  ULDC UR5, c[0x0][0x154] ;  /* 0x0000550000057ab9 */ /* 0x000fe20000000800 */
[----:B------:R-:W-:-:S03]  /*5360*/  IMAD.IADD R5, R5, 0x1, R7 ;  /* 0x0000000105057824 */ /* 0x000fc600078e0207 */
[----:B------:R-:W3:Y:S02]  /*5370*/  F2I.U32.TRUNC.NTZ R6, R6 ;  /* 0x0000000600067305 */ /* 0x000ee4000020f000 */
[----:B------:R-:W-:Y:S02]  /*5380*/  SHF.R.U64 R9, R4, UR4, R5 ;  /* 0x0000000404097c19 */ /* 0x000fe40008001205 */
[----:B-1----:R-:W-:-:S05]  /*5390*/  I2FP.F32.U32 R4, R14 ;  /* 0x0000000e00047245 */ /* 0x002fca0000201000 */
[----:B------:R-:W-:Y:S01]  /*53a0*/  FMUL R22, R4, UR5 ;  /* 0x0000000504167c20 */ /* 0x000fe20008400000 */
[----:B------:R-:W-:Y:S01]  /*53b0*/  SHF.R.U32.HI R4, RZ, UR4, R5 ;  /* 0x00000004ff047c19 */ /* 0x000fe20008011605 */
[----:B------:R-:W-:-:S03]  /*53c0*/  ULDC UR4, c[0x0][0x658] ;  /* 0x0001960000047ab9 */ /* 0x000fc60000000800 */
[--C-:B------:R-:W-:Y:S01]  /*53d0*/  SHF.R.U64 R20, R9, UR6, R4.reuse ;  /* 0x0000000609147c19 */ /* 0x100fe20008001204 */
[----:B------:R-:W1:Y:S01]  /*53e0*/  F2I.U32.TRUNC.NTZ R22, R22 ;  /* 0x0000001600167305 */ /* 0x000e62000020f000 */
[----:B------:R-:W-:Y:S01]  /*53f0*/  SHF.R.U32.HI R5, RZ, UR6, R4 ;  /* 0x00000006ff057c19 */ /* 0x000fe20008011604 */
[----:B---3--:R-:W-:-:S03]  /*5400*/  IMAD.MOV R6, RZ, RZ, -R6 ;  /* 0x000000ffff067224 */ /* 0x008fc600078e0a06 */
[----:B------:R-:W-:Y:S01]  /*5410*/  SHF.R.U64 R18, R20, UR4, R5 ;  /* 0x0000000414127c19 */ /* 0x000fe20008001205 */
[----:B--2---:R-:W-:Y:S01]  /*5420*/  IMAD R15, R24, R6, R15 ;  /* 0x00000006180f7224 */ /* 0x004fe200078e020f */
[----:B------:R-:W-:-:S03]  /*5430*/  SHF.R.U32.HI R23, RZ, UR4, R5 ;  /* 0x00000004ff177c19 */ /* 0x000fc60008011605 */
[----:B------:R-:W-:Y:S02]  /*5440*/  IMAD.MOV.U32 R4, RZ, RZ, R18 ;  /* 0x000000ffff047224 */ /* 0x000fe400078e0012 */
[----:B------:R-:W-:Y:S01]  /*5450*/  IMAD.MOV.U32 R5, RZ, RZ, R23 ;  /* 0x000000ffff057224 */ /* 0x000fe200078e0017 */
[----:B-1----:R-:W-:Y:S06]  /*5460*/  @!P1 BRA `(.L_x_86) ;  /* 0x0000000000289947 */ /* 0x002fec0003800000 */
[----:B------:R-:W-:Y:S02]  /*5470*/  ULDC UR4, c[0x0][0x64c] ;  /* 0x0001930000047ab9 */ /* 0x000fe40000000800 */
[----:B------:R-:W-:-:S05]  /*5480*/  IADD3 R5, P1, R18, UR4, RZ ;  /* 0x0000000412057c10 */ /* 0x000fca000ff3e0ff */
[----:B------:R-:W-:-:S04]  /*5490*/  IMAD.X R23, RZ, RZ, R23, P1 ;  /* 0x000000ffff177224 */ /* 0x000fc800008e0617 */
[----:B------:R-:W-:-:S04]  /*54a0*/  IMAD.WIDE.U32 R6, R23, UR8, RZ ;  /* 0x0000000817067c25 */ /* 0x000fc8000f8e00ff */
[----:B------:R-:W-:-:S04]  /*54b0*/  IMAD.WIDE.U32 R6, P1, R5, UR9, R6 ;  /* 0x0000000905067c25 */ /* 0x000fc8000f820006 */
[----:B------:R-:W-:-:S04]  /*54c0*/  IMAD.WIDE.U32 R4, R5, UR8, RZ ;  /* 0x0000000805047c25 */ /* 0x000fc8000f8e00ff */
[----:B------:R-:W-:Y:S01]  /*54d0*/  IMAD.MOV.U32 R4, RZ, RZ, R7 ;  /* 0x000000ffff047224 */ /* 0x000fe200078e0007 */
[----:B------:R-:W-:Y:S01]  /*54e0*/  IADD3 RZ, P3, R5, R6, RZ ;  /* 0x0000000605ff7210 */ /* 0x000fe20007f7e0ff */
[----:B------:R-:W-:-:S04]  /*54f0*/  IMAD.X R5, RZ, RZ, RZ, P1 ;  /* 0x000000ffff057224 */ /* 0x000fc800008e06ff */
[----:B------:R-:W-:-:S08]  /*5500*/  IMAD.WIDE.U32.X R4, R23, UR9, R4, P3 ;  /* 0x0000000917047c25 */ /* 0x000fd000098e0404 */
.L_x_86:
[----:B------:R-:W-:Y:S01]  /*5510*/  ISETP.NE.AND P1, PT, R2, 0x1, PT ;  /* 0x000000010200780c */ /* 0x000fe20003f25270 */
[----:B------:R-:W-:Y:S01]  /*5520*/  ULDC UR4, c[0x0][0x648] ;  /* 0x0001920000047ab9 */ /* 0x000fe20000000800 */
[----:B------:R-:W-:Y:S01]  /*5530*/  LOP3.LUT R20, R20, UR17, RZ, 0xc0, !PT ;  /* 0x0000001114147c12 */ /* 0x000fe2000f8ec0ff */
[----:B------:R-:W-:Y:S01]  /*5540*/  IMAD.MOV R22, RZ, RZ, -R22 ;  /* 0x000000ffff167224 */ /* 0x000fe200078e0a16 */
[----:B------:R-:W-:Y:S01]  /*5550*/  SHF.R.U64 R5, R4, UR4, R5 ;  /* 0x0000000404057c19 */ /* 0x000fe20008001205 */
[----:B------:R-:W-:Y:S01]  /*5560*/  ULDC UR4, c[0x0][0x638] ;  /* 0x00018e0000047ab9 */ /* 0x000fe20000000800 */
[----:B------:R-:W-:Y:S01]  /*5570*/  LOP3.LUT R9, R9, UR16, RZ, 0xc0, !PT ;  /* 0x0000001009097c12 */ /* 0x000fe2000f8ec0ff */
[----:B------:R-:W-:Y:S01]  /*5580*/  ULDC UR5, c[0x0][0x610] ;  /* 0x0001840000057ab9 */ /* 0x000fe20000000800 */
[----:B------:R-:W-:Y:S02]  /*5590*/  IMAD.MOV.U32 R4, RZ, RZ, 0x1 ;  /* 0x00000001ff047424 */ /* 0x000fe400078e00ff */
[----:B------:R-:W-:-:S02]  /*55a0*/  IMAD.MOV R7, RZ, RZ, -R5 ;  /* 0x000000ffff077224 */ /* 0x000fc400078e0a05 */
[----:B------:R-:W-:Y:S02]  /*55b0*/  IMAD R20, R5, UR18, R20 ;  /* 0x0000001205147c24 */ /* 0x000fe4000f8e0214 */
[----:B0-----:R-:W-:Y:S02]  /*55c0*/  @P1 IMAD R15, R21, R22, R14 ;  /* 0x00000016150f1224 */ /* 0x001fe400078e020e */
[----:B------:R-:W-:Y:S01]  /*55d0*/  IMAD R18, R7, UR4, R18 ;  /* 0x0000000407127c24 */ /* 0x000fe2000f8e0212 */
[----:B------:R-:W-:Y:S01]  /*55e0*/  ULDC UR4, c[0x0][0x600] ;  /* 0x0001800000047ab9 */ /* 0x000fe20000000800 */
[----:B------:R-:W-:Y:S02]  /*55f0*/  IMAD R15, R20, UR5, R15 ;  /* 0x00000005140f7c24 */ /* 0x000fe4000f8e020f */
[----:B------:R-:W-:-:S05]  /*5600*/  IMAD R18, R18, UR4, R9 ;  /* 0x0000000412127c24 */ /* 0x000fca000f8e0209 */
[----:B------:R-:W-:Y:S02]  /*5610*/  SEL R9, R18, R15, !P1 ;  /* 0x0000000f12097207 */ /* 0x000fe40004800000 */
[----:B------:R-:W-:-:S07]  /*5620*/  SEL R7, R15, R18, !P1 ;  /* 0x000000120f077207 */ /* 0x000fce0004800000 */
.L_x_84:
[----:B------:R-:W-:Y:S05]  /*5630*/  BSYNC B1 ;  /* 0x0000000000017941 */ /* 0x000fea0003800000 */
.L_x_83:
[----:B------:R-:W-:-:S13]  /*5640*/  LOP3.LUT P1, RZ, R4, 0xff, RZ, 0xc0, !PT ;  /* 0x000000ff04ff7812 */ /* 0x000fda000782c0ff */
[----:B------:R-:W-:Y:S05]  /*5650*/  @P1 BRA `(.L_x_87) ;  /* 0xfffffff4004c1947 */ /* 0x000fea000383ffff */
[----:B------:R-:W-:Y:S05]  /*5660*/  BSYNC B0 ;  /* 0x0000000000007941 */ /* 0x000fea0003800000 */
.L_x_75:
[----:B------:R-:W-:-:S03]  /*5670*/  UMOV UR4, 0xffffffff ;  /* 0xffffffff00047882 */ /* 0x000fc60000000000 */
[----:B------:R-:W-:Y:S05]  /*5680*/  BRA.DIV UR4, `(.L_x_88) ;  /* 0x0000000e04107947 */ /* 0x000fea000b800000 */
[----:B------:R-:W-:-:S13]  /*5690*/  ELECT P6, URZ, PT ;  /* 0x00000000003f782f */ /* 0x000fda00038c0000 */
.L_x_116:
[----:B------:R-:W-:Y:S04]  /*56a0*/  BSSY B0, `(.L_x_89) ;  /* 0x00000a9000007945 */ /* 0x000fe80003800000 */
[----:B------:R-:W-:Y:S05]  /*56b0*/  @!P6 BRA `(.L_x_90) ;  /* 0x00000008009ce947 */ /* 0x000fea0003800000 */
[----:B------:R-:W-:-:S04]  /*56c0*/  LOP3.LUT R19, R19, 0x2, RZ, 0xfc, !PT ;  /* 0x0000000213137812 */ /* 0x000fc800078efcff */
[----:B------:R-:W-:-:S13]  /*56d0*/  ISETP.NE.AND P0, PT, R19, 0x3, PT ;  /* 0x000000031300780c */ /* 0x000fda0003f05270 */
[----:B------:R-:W-:Y:S05]  /*56e0*/  @!P0 BRA `(.L_x_91) ;  /* 0x0000000000048947 */ /* 0x000fea0003800000 */
[----:B------:R-:W-:Y:S01]  /*56f0*/  BPT.TRAP 0x1 ;  /* 0x000000040000795c */ /* 0x000fe20000300000 */
.L_x_91:
[----:B------:R-:W0:Y:S01]  /*5700*/  S2R R3, SR_CgaCtaId ;  /* 0x0000000000037919 */ /* 0x000e220000008800 */
[----:B------:R-:W-:-:S04]  /*5710*/  MOV R2, 0x400 ;  /* 0x0000040000027802 */ /* 0x000fc80000000f00 */
[----:B0-----:R-:W-:Y:S02]  /*5720*/  LEA R3, R3, R2, 0x18 ;  /* 0x0000000203037211 */ /* 0x001fe400078ec0ff */
[----:B------:R-:W-:-:S03]  /*5730*/  SHF.L.U32 R2, R0, 0x1f, RZ ;  /* 0x0000001f00027819 */ /* 0x000fc600000006ff */
[----:B------:R-:W-:-:S04]  /*5740*/  VIADD R3, R3, 0x90 ;  /* 0x0000009003037836 */ /* 0x000fc80000000000 */
[C---:B------:R-:W-:Y:S02]  /*5750*/  IMAD R7, R12.reuse, 0x8, R3 ;  /* 0x000000080c077824 */ /* 0x040fe400078e0203 */
[----:B------:R-:W-:Y:S02]  /*5760*/  VIADD R12, R12, 0x1 ;  /* 0x000000010c0c7836 */ /* 0x000fe40000000000 */
[----:B------:R-:W0:Y:S03]  /*5770*/  SYNCS.PHASECHK.TRANS64.TRYWAIT P0, [R7+URZ], R2 ;  /* 0x00000002070075a7 */ /* 0x000e26000800017f */
[----:B------:R-:W-:-:S04]  /*5780*/  ISETP.NE.AND P1, PT, R12, 0x12, PT ;  /* 0x000000120c00780c */ /* 0x000fc80003f25270 */
[----:B------:R-:W-:Y:S02]  /*5790*/  SEL R5, RZ, 0x1, P1 ;  /* 0x00000001ff057807 */ /* 0x000fe40000800000 */
[----:B------:R-:W-:Y:S02]  /*57a0*/  SEL R12, R12, RZ, P1 ;  /* 0x000000ff0c0c7207 */ /* 0x000fe40000800000 */
[----:B------:R-:W-:-:S03]  /*57b0*/  LOP3.LUT R5, R0, R5, RZ, 0x3c, !PT ;  /* 0x0000000500057212 */ /* 0x000fc600078e3cff */
[----:B------:R-:W-:Y:S01]  /*57c0*/  IMAD R9, R12, 0x8, R3 ;  /* 0x000000080c097824 */ /* 0x000fe200078e0203 */
[----:B------:R-:W-:Y:S01]  /*57d0*/  SHF.L.U32 R4, R5, 0x1f, RZ ;  /* 0x0000001f05047819 */ /* 0x000fe200000006ff */
[----:B0-----:R-:W-:Y:S06]  /*57e0*/  @!P0 BRA `(.L_x_92) ;  /* 0x0000000800d88947 */ /* 0x001fec0003800000 */
.L_x_117:
[----:B------:R-:W1:Y:S01]  /*57f0*/  SYNCS.PHASECHK.TRANS64.TRYWAIT P0, [R9+URZ], R4 ;  /* 0x00000004090075a7 */ /* 0x000e62000800017f */
[----:B------:R-:W-:-:S05]  /*5800*/  VIADD R0, R12, 0x1 ;  /* 0x000000010c007836 */ /* 0x000fca0000000000 */
[----:B------:R-:W-:-:S04]  /*5810*/  ISETP.NE.AND P1, PT, R0, 0x12, PT ;  /* 0x000000120000780c */ /* 0x000fc80003f25270 */
[----:B0-----:R-:W-:Y:S02]  /*5820*/  SEL R2, RZ, 0x1, P1 ;  /* 0x00000001ff027807 */ /* 0x001fe40000800000 */
[----:B------:R-:W-:Y:S02]  /*5830*/  SEL R0, R0, RZ, P1 ;  /* 0x000000ff00007207 */ /* 0x000fe40000800000 */
[----:B------:R-:W-:-:S03]  /*5840*/  LOP3.LUT R7, R5, R2, RZ, 0x3c, !PT ;  /* 0x0000000205077212 */ /* 0x000fc600078e3cff */
[----:B------:R-:W-:Y:S01]  /*5850*/  IMAD R6, R0, 0x8, R3 ;  /* 0x0000000800067824 */ /* 0x000fe200078e0203 */
[----:B------:R-:W-:Y:S01]  /*5860*/  SHF.L.U32 R5, R7, 0x1f, RZ ;  /* 0x0000001f07057819 */ /* 0x000fe200000006ff */
[----:B-1----:R-:W-:Y:S06]  /*5870*/  @!P0 BRA `(.L_x_93) ;  /* 0x0000000800c88947 */ /* 0x002fec0003800000 */
.L_x_118:
[----:B------:R-:W1:Y:S01]  /*5880*/  SYNCS.PHASECHK.TRANS64.TRYWAIT P0, [R6+URZ], R5 ;  /* 0x00000005060075a7 */ /* 0x000e62000800017f */
[----:B------:R-:W-:-:S05]  /*5890*/  VIADD R0, R0, 0x1 ;  /* 0x0000000100007836 */ /* 0x000fca0000000000 */
[----:B------:R-:W-:-:S04]  /*58a0*/  ISETP.NE.AND P1, PT, R0, 0x12, PT ;  /* 0x000000120000780c */ /* 0x000fc80003f25270 */
[----:B------:R-:W-:Y:S02]  /*58b0*/  SEL R2, RZ, 0x1, P1 ;  /* 0x00000001ff027807 */ /* 0x000fe40000800000 */
[----:B------:R-:W-:Y:S02]  /*58c0*/  SEL R0, R0, RZ, P1 ;  /* 0x000000ff00007207 */ /* 0x000fe40000800000 */
[----:B------:R-:W-:-:S03]  /*58d0*/  LOP3.LUT R7, R7, R2, RZ, 0x3c, !PT ;  /* 0x0000000207077212 */ /* 0x000fc600078e3cff */
[----:B0-----:R-:W-:Y:S01]  /*58e0*/  IMAD R9, R0, 0x8, R3 ;  /* 0x0000000800097824 */ /* 0x001fe200078e0203 */
[----:B------:R-:W-:Y:S01]  /*58f0*/  SHF.L.U32 R4, R7, 0x1f, RZ ;  /* 0x0000001f07047819 */ /* 0x000fe200000006ff */
[----:B-1----:R-:W-:Y:S06]  /*5900*/  @!P0 BRA `(.L_x_94) ;  /* 0x0000000800b88947 */ /* 0x002fec0003800000 */
.L_x_119:
        /* <DEDUP_REMOVED lines=9> */
.L_x_120:
        /* <DEDUP_REMOVED lines=9> */
.L_x_121:
        /* <DEDUP_REMOVED lines=9> */
.L_x_122:
        /* <DEDUP_REMOVED lines=9> */
.L_x_123:
        /* <DEDUP_REMOVED lines=9> */
.L_x_124:
        /* <DEDUP_REMOVED lines=9> */
.L_x_125:
        /* <DEDUP_REMOVED lines=9> */
.L_x_126:
        /* <DEDUP_REMOVED lines=9> */
.L_x_127:
        /* <DEDUP_REMOVED lines=9> */
.L_x_128:
        /* <DEDUP_REMOVED lines=9> */
.L_x_129:
        /* <DEDUP_REMOVED lines=9> */
.L_x_130:
        /* <DEDUP_REMOVED lines=9> */
.L_x_131:
        /* <DEDUP_REMOVED lines=9> */
.L_x_132:
[----:B------:R-:W1:Y:S01]  /*6060*/  SYNCS.PHASECHK.TRANS64.TRYWAIT P0, [R6+URZ], R5 ;  /* 0x00000005060075a7 */ /* 0x000e62000800017f */
[----:B------:R-:W-:-:S05]  /*6070*/  VIADD R0, R0, 0x1 ;  /* 0x0000000100007836 */ /* 0x000fca0000000000 */
[----:B------:R-:W-:-:S04]  /*6080*/  ISETP.NE.AND P1, PT, R0, 0x12, PT ;  /* 0x000000120000780c */ /* 0x000fc80003f25270 */
[----:B------:R-:W-:Y:S02]  /*6090*/  SEL R2, RZ, 0x1, P1 ;  /* 0x00000001ff027807 */ /* 0x000fe40000800000 */
[----:B------:R-:W-:Y:S02]  /*60a0*/  SEL R0, R0, RZ, P1 ;  /* 0x000000ff00007207 */ /* 0x000fe40000800000 */
[----:B------:R-:W-:Y:S01]  /*60b0*/  LOP3.LUT R2, R7, R2, RZ, 0x3c, !PT ;  /* 0x0000000207027212 */ /* 0x000fe200078e3cff */
[----:B-1----:R-:W-:Y:S06]  /*60c0*/  @!P0 BRA `(.L_x_108) ;  /* 0x0000000400e08947 */ /* 0x002fec0003800000 */
.L_x_133:
[----:B------:R-:W-:Y:S01]  /*60d0*/  IMAD R3, R0, 0x8, R3 ;  /* 0x0000000800037824 */ /* 0x000fe200078e0203 */
[----:B------:R-:W-:-:S07]  /*60e0*/  SHF.L.U32 R0, R2, 0x1f, RZ ;  /* 0x0000001f02007819 */ /* 0x000fce00000006ff */
.L_x_109:
[----:B--2---:R2:W3:Y:S02]  /*60f0*/  SYNCS.PHASECHK.TRANS64.TRYWAIT P0, [R3+URZ], R0 ;  /* 0x00000000030075a7 */ /* 0x0044e4000800017f */
[----:B---3--:R-:W-:Y:S05]  /*6100*/  @!P0 NANOSLEEP.SYNCS 0x989680 ;  /* 0x009896800000895d */ /* 0x008fea0003900000 */
[----:B------:R-:W3:Y:S02]  /*6110*/  @!P0 SYNCS.PHASECHK.TRANS64 P0, [R3+URZ], R0 ;  /* 0x00000000030085a7 */ /* 0x000ee4000800007f */
[----:B---3--:R-:W-:Y:S05]  /*6120*/  @!P0 BRA `(.L_x_109) ;  /* 0xfffffffc00f08947 */ /* 0x008fea000383ffff */
.L_x_90:
[----:B------:R-:W-:Y:S05]  /*6130*/  BSYNC B0 ;  /* 0x0000000000007941 */ /* 0x000fea0003800000 */
.L_x_89:
[----:B------:R-:W-:Y:S05]  /*6140*/  EXIT ;  /* 0x000000000000794d */ /* 0x000fea0003800000 */
.L_x_18:
[----:B---3--:R3:W4:Y:S02]  /*6150*/  SYNCS.PHASECHK.TRANS64.TRYWAIT P1, [R3+URZ], R0 ;  /* 0x00000000030075a7 */ /* 0x008724000802017f */
[----:B----4-:R-:W-:Y:S05]  /*6160*/  @!P1 NANOSLEEP.SYNCS 0x989680 ;  /* 0x009896800000995d */ /* 0x010fea0003900000 */
[----:B------:R-:W4:Y:S02]  /*6170*/  @!P1 SYNCS.PHASECHK.TRANS64 P1, [R3+URZ], R0 ;  /* 0x00000000030095a7 */ /* 0x000f24000802007f */
[----:B----4-:R-:W-:Y:S05]  /*6180*/  @!P1 BRA `(.L_x_18) ;  /* 0xfffffffc00f09947 */ /* 0x010fea000383ffff */
[----:B------:R-:W-:Y:S05]  /*6190*/  BRA `(.L_x_17) ;  /* 0xffffffb000987947 */ /* 0x000fea000383ffff */
.L_x_23:
[----:B-1----:R-:W-:-:S04]  /*61a0*/  IMAD.U32 R5, RZ, RZ, UR4 ;  /* 0x00000004ff057e24 */ /* 0x002fc8000f8e00ff */
[----:B------:R1:W2:Y:S03]  /*61b0*/  SYNCS.PHASECHK.TRANS64.TRYWAIT P1, [R5+URZ], R4 ;  /* 0x00000004050075a7 */ /* 0x0002a6000802017f */
[----:B--2---:R-:W-:Y:S05]  /*61c0*/  @!P1 NANOSLEEP.SYNCS 0x989680 ;  /* 0x009896800000995d */ /* 0x004fea0003900000 */
[----:B------:R-:W2:Y:S02]  /*61d0*/  @!P1 SYNCS.PHASECHK.TRANS64 P1, [R5+URZ], R4 ;  /* 0x00000004050095a7 */ /* 0x000ea4000802007f */
[----:B--2---:R-:W-:Y:S05]  /*61e0*/  @!P1 BRA `(.L_x_23) ;  /* 0xfffffffc00ec9947 */ /* 0x004fea000383ffff */
[----:B------:R-:W-:Y:S05]  /*61f0*/  BRA `(.L_x_22) ;  /* 0xffffffb400447947 */ /* 0x000fea000383ffff */
.L_x_76:
[----:B------:R-:W-:Y:S01]  /*6200*/  BSSY B1, `(.L_x_110) ;  /* 0x0000006000017945 */ /* 0x000fe20003800000 */
[----:B------:R-:W-:-:S07]  /*6210*/  IMAD.MOV.U32 R15, RZ, RZ, -0x1 ;  /* 0xffffffffff0f7424 */ /* 0x000fce00078e00ff */
[----:B------:R-:W-:Y:S05]  /*6220*/  WARPSYNC.COLLECTIVE R15, `(.L_x_111) ;  /* 0x000000000f0c7348 */ /* 0x000fea0003c00000 */
[----:B------:R-:W-:Y:S02]  /*6230*/  ELECT P6, UR62, PT ;  /* 0x00000000003e782f */ /* 0x000fe400038c0000 */
[----:B------:R-:W-:Y:S01]  /*6240*/  MOV R14, UR62 ;  /* 0x0000003e000e7c02 */ /* 0x000fe20008000f00 */
[----:B------:R-:W-:Y:S10]  /*6250*/  ENDCOLLECTIVE ;  /* 0x000000000000791b */ /* 0x000ff40003800000 */
.L_x_111:
[----:B------:R-:W-:Y:S05]  /*6260*/  BSYNC B1 ;  /* 0x0000000000017941 */ /* 0x000fea0003800000 */
.L_x_110:
[----:B------:R-:W-:Y:S05]  /*6270*/  BRA `(.L_x_112) ;  /* 0xffffffe800507947 */ /* 0x000fea000383ffff */
.L_x_79:
[----:B0-----:R0:W1:Y:S02]  /*6280*/  SYNCS.PHASECHK.TRANS64.TRYWAIT P1, [R14+URZ+0x90], R7 ;  /* 0x000090070e0075a7 */ /* 0x001064000802017f */
[----:B-1----:R-:W-:Y:S05]  /*6290*/  @!P1 NANOSLEEP.SYNCS 0x989680 ;  /* 0x009896800000995d */ /* 0x002fea0003900000 */
[----:B------:R-:W1:Y:S02]  /*62a0*/  @!P1 SYNCS.PHASECHK.TRANS64 P1, [R14+URZ+0x90], R7 ;  /* 0x000090070e0095a7 */ /* 0x000e64000802007f */
[----:B-1----:R-:W-:Y:S05]  /*62b0*/  @!P1 BRA `(.L_x_79) ;  /* 0xfffffffc00f09947 */ /* 0x002fea000383ffff */
[----:B------:R-:W-:Y:S05]  /*62c0*/  BRA `(.L_x_113) ;  /* 0xffffffe800847947 */ /* 0x000fea000383ffff */
.L_x_88:
[----:B------:R-:W-:Y:S01]  /*62d0*/  BSSY B0, `(.L_x_114) ;  /* 0x0000006000007945 */ /* 0x000fe20003800000 */
[----:B------:R-:W-:-:S07]  /*62e0*/  IMAD.MOV.U32 R15, RZ, RZ, -0x1 ;  /* 0xffffffffff0f7424 */ /* 0x000fce00078e00ff */
[----:B------:R-:W-:Y:S05]  /*62f0*/  WARPSYNC.COLLECTIVE R15, `(.L_x_115) ;  /* 0x000000000f0c7348 */ /* 0x000fea0003c00000 */
[----:B------:R-:W-:Y:S02]  /*6300*/  ELECT P6, UR62, PT ;  /* 0x00000000003e782f */ /* 0x000fe400038c0000 */
[----:B------:R-:W-:Y:S01]  /*6310*/  MOV R14, UR62 ;  /* 0x0000003e000e7c02 */ /* 0x000fe20008000f00 */
[----:B------:R-:W-:Y:S10]  /*6320*/  ENDCOLLECTIVE ;  /* 0x000000000000791b */ /* 0x000ff40003800000 */
.L_x_115:
[----:B------:R-:W-:Y:S05]  /*6330*/  BSYNC B0 ;  /* 0x0000000000007941 */ /* 0x000fea0003800000 */
.L_x_114:
[----:B------:R-:W-:Y:S05]  /*6340*/  BRA `(.L_x_116) ;  /* 0xfffffff000d47947 */ /* 0x000fea000383ffff */
.L_x_92:
[----:B0-----:R0:W1:Y:S02]  /*6350*/  SYNCS.PHASECHK.TRANS64.TRYWAIT P0, [R7+URZ], R2 ;  /* 0x00000002070075a7 */ /* 0x001064000800017f */
[----:B-1----:R-:W-:Y:S05]  /*6360*/  @!P0 NANOSLEEP.SYNCS 0x989680 ;  /* 0x009896800000895d */ /* 0x002fea0003900000 */
[----:B------:R-:W1:Y:S02]  /*6370*/  @!P0 SYNCS.PHASECHK.TRANS64 P0, [R7+URZ], R2 ;  /* 0x00000002070085a7 */ /* 0x000e64000800007f */
[----:B-1----:R-:W-:Y:S05]  /*6380*/  @!P0 BRA `(.L_x_92) ;  /* 0xfffffffc00f08947 */ /* 0x002fea000383ffff */
[----:B------:R-:W-:Y:S05]  /*6390*/  BRA `(.L_x_117) ;  /* 0xfffffff400147947 */ /* 0x000fea000383ffff */
.L_x_93:
[----:B0-----:R0:W1:Y:S02]  /*63a0*/  SYNCS.PHASECHK.TRANS64.TRYWAIT P0, [R9+URZ], R4 ;  /* 0x00000004090075a7 */ /* 0x001064000800017f */
[----:B-1----:R-:W-:Y:S05]  /*63b0*/  @!P0 NANOSLEEP.SYNCS 0x989680 ;  /* 0x009896800000895d */ /* 0x002fea0003900000 */
[----:B------:R-:W1:Y:S02]  /*63c0*/  @!P0 SYNCS.PHASECHK.TRANS64 P0, [R9+URZ], R4 ;  /* 0x00000004090085a7 */ /* 0x000e64000800007f */
[----:B-1----:R-:W-:Y:S05]  /*63d0*/  @!P0 BRA `(.L_x_93) ;  /* 0xfffffffc00f08947 */ /* 0x002fea000383ffff */
[----:B------:R-:W-:Y:S05]  /*63e0*/  BRA `(.L_x_118) ;  /* 0xfffffff400247947 */ /* 0x000fea000383ffff */
.L_x_94:
[----:B0-----:R0:W1:Y:S02]  /*63f0*/  SYNCS.PHASECHK.TRANS64.TRYWAIT P0, [R6+URZ], R5 ;  /* 0x00000005060075a7 */ /* 0x001064000800017f */
[----:B-1----:R-:W-:Y:S05]  /*6400*/  @!P0 NANOSLEEP.SYNCS 0x989680 ;  /* 0x009896800000895d */ /* 0x002fea0003900000 */
[----:B------:R-:W1:Y:S02]  /*6410*/  @!P0 SYNCS.PHASECHK.TRANS64 P0, [R6+URZ], R5 ;  /* 0x00000005060085a7 */ /* 0x000e64000800007f */
[----:B-1----:R-:W-:Y:S05]  /*6420*/  @!P0 BRA `(.L_x_94) ;  /* 0xfffffffc00f08947 */ /* 0x002fea000383ffff */
[----:B------:R-:W-:Y:S05]  /*6430*/  BRA `(.L_x_119) ;  /* 0xfffffff400347947 */ /* 0x000fea000383ffff */
.L_x_95:
[----:B0-----:R0:W1:Y:S02]  /*6440*/  SYNCS.PHASECHK.TRANS64.TRYWAIT P0, [R9+URZ], R4 ;  /* 0x00000004090075a7 */ /* 0x001064000800017f */
[----:B-1----:R-:W-:Y:S05]  /*6450*/  @!P0 NANOSLEEP.SYNCS 0x989680 ;  /* 0x009896800000895d */ /* 0x002fea0003900000 */
[----:B------:R-:W1:Y:S02]  /*6460*/  @!P0 SYNCS.PHASECHK.TRANS64 P0, [R9+URZ], R4 ;  /* 0x00000004090085a7 */ /* 0x000e64000800007f */
[----:B-1----:R-:W-:Y:S05]  /*6470*/  @!P0 BRA `(.L_x_95) ;  /* 0xfffffffc00f08947 */ /* 0x002fea000383ffff */
[----:B------:R-:W-:Y:S05]  /*6480*/  BRA `(.L_x_120) ;  /* 0xfffffff400447947 */ /* 0x000fea000383ffff */
.L_x_96:
[----:B0-----:R0:W1:Y:S02]  /*6490*/  SYNCS.PHASECHK.TRANS64.TRYWAIT P0, [R6+URZ], R5 ;  /* 0x00000005060075a7 */ /* 0x001064000800017f */
[----:B-1----:R-:W-:Y:S05]  /*64a0*/  @!P0 NANOSLEEP.SYNCS 0x989680 ;  /* 0x009896800000895d */ /* 0x002fea0003900000 */
[----:B------:R-:W1:Y:S02]  /*64b0*/  @!P0 SYNCS.PHASECHK.TRANS64 P0, [R6+URZ], R5 ;  /* 0x00000005060085a7 */ /* 0x000e64000800007f */
[----:B-1----:R-:W-:Y:S05]  /*64c0*/  @!P0 BRA `(.L_x_96) ;  /* 0xfffffffc00f08947 */ /* 0x002fea000383ffff */
[----:B------:R-:W-:Y:S05]  /*64d0*/  BRA `(.L_x_121) ;  /* 0xfffffff400547947 */ /* 0x000fea000383ffff */
.L_x_97:
[----:B0-----:R0:W1:Y:S02]  /*64e0*/  SYNCS.PHASECHK.TRANS64.TRYWAIT P0, [R9+URZ], R4 ;  /* 0x00000004090075a7 */ /* 0x001064000800017f */
[----:B-1----:R-:W-:Y:S05]  /*64f0*/  @!P0 NANOSLEEP.SYNCS 0x989680 ;  /* 0x009896800000895d */ /* 0x002fea0003900000 */
[----:B------:R-:W1:Y:S02]  /*6500*/  @!P0 SYNCS.PHASECHK.TRANS64 P0, [R9+URZ], R4 ;  /* 0x00000004090085a7 */ /* 0x000e64000800007f */
[----:B-1----:R-:W-:Y:S05]  /*6510*/  @!P0 BRA `(.L_x_97) ;  /* 0xfffffffc00f08947 */ /* 0x002fea000383ffff */
[----:B------:R-:W-:Y:S05]  /*6520*/  BRA `(.L_x_122) ;  /* 0xfffffff400647947 */ /* 0x000fea000383ffff */
.L_x_98:
[----:B0-----:R0:W1:Y:S02]  /*6530*/  SYNCS.PHASECHK.TRANS64.TRYWAIT P0, [R6+URZ], R5 ;  /* 0x00000005060075a7 */ /* 0x001064000800017f */
[----:B-1----:R-:W-:Y:S05]  /*6540*/  @!P0 NANOSLEEP.SYNCS 0x989680 ;  /* 0x009896800000895d */ /* 0x002fea0003900000 */
[----:B------:R-:W1:Y:S02]  /*6550*/  @!P0 SYNCS.PHASECHK.TRANS64 P0, [R6+URZ], R5 ;  /* 0x00000005060085a7 */ /* 0x000e64000800007f */
[----:B-1----:R-:W-:Y:S05]  /*6560*/  @!P0 BRA `(.L_x_98) ;  /* 0xfffffffc00f08947 */ /* 0x002fea000383ffff */
[----:B------:R-:W-:Y:S05]  /*6570*/  BRA `(.L_x_123) ;  /* 0xfffffff400747947 */ /* 0x000fea000383ffff */
.L_x_99:
[----:B0-----:R0:W1:Y:S02]  /*6580*/  SYNCS.PHASECHK.TRANS64.TRYWAIT P0, [R9+URZ], R4 ;  /* 0x00000004090075a7 */ /* 0x001064000800017f */
[----:B-1----:R-:W-:Y:S05]  /*6590*/  @!P0 NANOSLEEP.SYNCS 0x989680 ;  /* 0x009896800000895d */ /* 0x002fea0003900000 */
[----:B------:R-:W1:Y:S02]  /*65a0*/  @!P0 SYNCS.PHASECHK.TRANS64 P0, [R9+URZ], R4 ;  /* 0x00000004090085a7 */ /* 0x000e64000800007f */
[----:B-1----:R-:W-:Y:S05]  /*65b0*/  @!P0 BRA `(.L_x_99) ;  /* 0xfffffffc00f08947 */ /* 0x002fea000383ffff */
[----:B------:R-:W-:Y:S05]  /*65c0*/  BRA `(.L_x_124) ;  /* 0xfffffff400847947 */ /* 0x000fea000383ffff */
.L_x_100:
[----:B0-----:R0:W1:Y:S02]  /*65d0*/  SYNCS.PHASECHK.TRANS64.TRYWAIT P0, [R6+URZ], R5 ;  /* 0x00000005060075a7 */ /* 0x001064000800017f */
[----:B-1----:R-:W-:Y:S05]  /*65e0*/  @!P0 NANOSLEEP.SYNCS 0x989680 ;  /* 0x009896800000895d */ /* 0x002fea0003900000 */
[----:B------:R-:W1:Y:S02]  /*65f0*/  @!P0 SYNCS.PHASECHK.TRANS64 P0, [R6+URZ], R5 ;  /* 0x00000005060085a7 */ /* 0x000e64000800007f */
[----:B-1----:R-:W-:Y:S05]  /*6600*/  @!P0 BRA `(.L_x_100) ;  /* 0xfffffffc00f08947 */ /* 0x002fea000383ffff */
[----:B------:R-:W-:Y:S05]  /*6610*/  BRA `(.L_x_125) ;  /* 0xfffffff400947947 */ /* 0x000fea000383ffff */
.L_x_101:
[----:B0-----:R0:W1:Y:S02]  /*6620*/  SYNCS.PHASECHK.TRANS64.TRYWAIT P0, [R9+URZ], R4 ;  /* 0x00000004090075a7 */ /* 0x001064000800017f */
[----:B-1----:R-:W-:Y:S05]  /*6630*/  @!P0 NANOSLEEP.SYNCS 0x989680 ;  /* 0x009896800000895d */ /* 0x002fea0003900000 */
[----:B------:R-:W1:Y:S02]  /*6640*/  @!P0 SYNCS.PHASECHK.TRANS64 P0, [R9+URZ], R4 ;  /* 0x00000004090085a7 */ /* 0x000e64000800007f */
[----:B-1----:R-:W-:Y:S05]  /*6650*/  @!P0 BRA `(.L_x_101) ;  /* 0xfffffffc00f08947 */ /* 0x002fea000383ffff */
[----:B------:R-:W-:Y:S05]  /*6660*/  BRA `(.L_x_126) ;  /* 0xfffffff400a47947 */ /* 0x000fea000383ffff */
.L_x_102:
[----:B0-----:R0:W1:Y:S02]  /*6670*/  SYNCS.PHASECHK.TRANS64.TRYWAIT P0, [R6+URZ], R5 ;  /* 0x00000005060075a7 */ /* 0x001064000800017f */
[----:B-1----:R-:W-:Y:S05]  /*6680*/  @!P0 NANOSLEEP.SYNCS 0x989680 ;  /* 0x009896800000895d */ /* 0x002fea0003900000 */
[----:B------:R-:W1:Y:S02]  /*6690*/  @!P0 SYNCS.PHASECHK.TRANS64 P0, [R6+URZ], R5 ;  /* 0x00000005060085a7 */ /* 0x000e64000800007f */
[----:B-1----:R-:W-:Y:S05]  /*66a0*/  @!P0 BRA `(.L_x_102) ;  /* 0xfffffffc00f08947 */ /* 0x002fea000383ffff */
[----:B------:R-:W-:Y:S05]  /*66b0*/  BRA `(.L_x_127) ;  /* 0xfffffff400b47947 */ /* 0x000fea000383ffff */
.L_x_103:
[----:B0-----:R0:W1:Y:S02]  /*66c0*/  SYNCS.PHASECHK.TRANS64.TRYWAIT P0, [R9+URZ], R4 ;  /* 0x00000004090075a7 */ /* 0x001064000800017f */
[----:B-1----:R-:W-:Y:S05]  /*66d0*/  @!P0 NANOSLEEP.SYNCS 0x989680 ;  /* 0x009896800000895d */ /* 0x002fea0003900000 */
[----:B------:R-:W1:Y:S02]  /*66e0*/  @!P0 SYNCS.PHASECHK.TRANS64 P0, [R9+URZ], R4 ;  /* 0x00000004090085a7 */ /* 0x000e64000800007f */
[----:B-1----:R-:W-:Y:S05]  /*66f0*/  @!P0 BRA `(.L_x_103) ;  /* 0xfffffffc00f08947 */ /* 0x002fea000383ffff */
[----:B------:R-:W-:Y:S05]  /*6700*/  BRA `(.L_x_128) ;  /* 0xfffffff400c47947 */ /* 0x000fea000383ffff */
.L_x_104:
[----:B0-----:R0:W1:Y:S02]  /*6710*/  SYNCS.PHASECHK.TRANS64.TRYWAIT P0, [R6+URZ], R5 ;  /* 0x00000005060075a7 */ /* 0x001064000800017f */
[----:B-1----:R-:W-:Y:S05]  /*6720*/  @!P0 NANOSLEEP.SYNCS 0x989680 ;  /* 0x009896800000895d */ /* 0x002fea0003900000 */
[----:B------:R-:W1:Y:S02]  /*6730*/  @!P0 SYNCS.PHASECHK.TRANS64 P0, [R6+URZ], R5 ;  /* 0x00000005060085a7 */ /* 0x000e64000800007f */
[----:B-1----:R-:W-:Y:S05]  /*6740*/  @!P0 BRA `(.L_x_104) ;  /* 0xfffffffc00f08947 */ /* 0x002fea000383ffff */
[----:B------:R-:W-:Y:S05]  /*6750*/  BRA `(.L_x_129) ;  /* 0xfffffff400d47947 */ /* 0x000fea000383ffff */
.L_x_105:
[----:B0-----:R0:W1:Y:S02]  /*6760*/  SYNCS.PHASECHK.TRANS64.TRYWAIT P0, [R9+URZ], R4 ;  /* 0x00000004090075a7 */ /* 0x001064000800017f */
[----:B-1----:R-:W-:Y:S05]  /*6770*/  @!P0 NANOSLEEP.SYNCS 0x989680 ;  /* 0x009896800000895d */ /* 0x002fea0003900000 */
[----:B------:R-:W1:Y:S02]  /*6780*/  @!P0 SYNCS.PHASECHK.TRANS64 P0, [R9+URZ], R4 ;  /* 0x00000004090085a7 */ /* 0x000e64000800007f */
[----:B-1----:R-:W-:Y:S05]  /*6790*/  @!P0 BRA `(.L_x_105) ;  /* 0xfffffffc00f08947 */ /* 0x002fea000383ffff */
[----:B------:R-:W-:Y:S05]  /*67a0*/  BRA `(.L_x_130) ;  /* 0xfffffff400e47947 */ /* 0x000fea000383ffff */
.L_x_106:
[----:B0-----:R0:W1:Y:S02]  /*67b0*/  SYNCS.PHASECHK.TRANS64.TRYWAIT P0, [R6+URZ], R5 ;  /* 0x00000005060075a7 */ /* 0x001064000800017f */
[----:B-1----:R-:W-:Y:S05]  /*67c0*/  @!P0 NANOSLEEP.SYNCS 0x989680 ;  /* 0x009896800000895d */ /* 0x002fea0003900000 */
[----:B------:R-:W1:Y:S02]  /*67d0*/  @!P0 SYNCS.PHASECHK.TRANS64 P0, [R6+URZ], R5 ;  /* 0x00000005060085a7 */ /* 0x000e64000800007f */
[----:B-1----:R-:W-:Y:S05]  /*67e0*/  @!P0 BRA `(.L_x_106) ;  /* 0xfffffffc00f08947 */ /* 0x002fea000383ffff */
[----:B------:R-:W-:Y:S05]  /*67f0*/  BRA `(.L_x_131) ;  /* 0xfffffff400f47947 */ /* 0x000fea000383ffff */
.L_x_107:
[----:B0-----:R0:W1:Y:S02]  /*6800*/  SYNCS.PHASECHK.TRANS64.TRYWAIT P0, [R9+URZ], R4 ;  /* 0x00000004090075a7 */ /* 0x001064000800017f */
[----:B-1----:R-:W-:Y:S05]  /*6810*/  @!P0 NANOSLEEP.SYNCS 0x989680 ;  /* 0x009896800000895d */ /* 0x002fea0003900000 */
[----:B------:R-:W1:Y:S02]  /*6820*/  @!P0 SYNCS.PHASECHK.TRANS64 P0, [R9+URZ], R4 ;  /* 0x00000004090085a7 */ /* 0x000e64000800007f */
[----:B-1----:R-:W-:Y:S05]  /*6830*/  @!P0 BRA `(.L_x_107) ;  /* 0xfffffffc00f08947 */ /* 0x002fea000383ffff */
[----:B------:R-:W-:Y:S05]  /*6840*/  BRA `(.L_x_132) ;  /* 0xfffffff800047947 */ /* 0x000fea000383ffff */
.L_x_108:
[----:B-1----:R1:W2:Y:S02]  /*6850*/  SYNCS.PHASECHK.TRANS64.TRYWAIT P0, [R6+URZ], R5 ;  /* 0x00000005060075a7 */ /* 0x0022a4000800017f */
[----:B--2---:R-:W-:Y:S05]  /*6860*/  @!P0 NANOSLEEP.SYNCS 0x989680 ;  /* 0x009896800000895d */ /* 0x004fea0003900000 */
[----:B------:R-:W2:Y:S02]  /*6870*/  @!P0 SYNCS.PHASECHK.TRANS64 P0, [R6+URZ], R5 ;  /* 0x00000005060085a7 */ /* 0x000ea4000800007f */
[----:B--2---:R-:W-:Y:S05]  /*6880*/  @!P0 BRA `(.L_x_108) ;  /* 0xfffffffc00f08947 */ /* 0x004fea000383ffff */
[----:B------:R-:W-:Y:S05]  /*6890*/  BRA `(.L_x_133) ;  /* 0xfffffff8000c7947 */ /* 0x000fea000383ffff */
.L_x_134:
[----:B------:R-:W-:-:S00]  /*68a0*/  BRA `(.L_x_134) ;  /* 0xfffffffc00fc7947 */ /* 0x000fc0000383ffff */
[----:B------:R-:W-:-:S00]  /*68b0*/  NOP ;  /* 0x0000000000007918 */ /* 0x000fc00000000000 */
        /* <DEDUP_REMOVED lines=12> */
.L_x_135:


//--------------------- .nv.global.init           --------------------------
	.section	.nv.global.init,"aw",@progbits
.nv.global.init:
	.type		$str$22,@object
	.size		$str$22,($str$23 - $str$22)
$str$22:
        /*0000*/ 	.byte	0x6b, 0x5f, 0x74, 0x69, 0x6c, 0x65, 0x5f, 0x63, 0x6f, 0x75, 0x6e, 0x74, 0x20, 0x3e, 0x3d, 0x20
        /*0010*/ 	.byte	0x31, 0x00
	.type		$str$23,@object
	.size		$str$23,(__unnamed_1 - $str$23)
$str$23:
        /*0012*/ 	.byte	0x2f, 0x74, 0x6d, 0x70, 0x2f, 0x63, 0x75, 0x74, 0x6c, 0x61, 0x73, 0x73, 0x5f, 0x73, 0x77, 0x65
        /*0022*/ 	.byte	0x65, 0x70, 0x5f, 0x73, 0x72, 0x63, 0x2f, 0x69, 0x6e, 0x63, 0x6c, 0x75, 0x64, 0x65, 0x2f, 0x63
        /*0032*/ 	.byte	0x75, 0x74, 0x6c, 0x61, 0x73, 0x73, 0x2f, 0x67, 0x65, 0x6d, 0x6d, 0x2f, 0x63, 0x6f, 0x6c, 0x6c
        /*0042*/ 	.byte	0x65, 0x63, 0x74, 0x69, 0x76, 0x65, 0x2f, 0x73, 0x6d, 0x39, 0x30, 0x5f, 0x6d, 0x6d, 0x61, 0x5f
        /*0052*/ 	.byte	0x74, 0x6d, 0x61, 0x5f, 0x67, 0x6d, 0x6d, 0x61, 0x5f, 0x73, 0x73, 0x5f, 0x77, 0x61, 0x72, 0x70
        /*0062*/ 	.byte	0x73, 0x70, 0x65, 0x63, 0x69, 0x61, 0x6c, 0x69, 0x7a, 0x65, 0x64, 0x2e, 0x68, 0x70, 0x70, 0x00
	.type		__unnamed_1,@object
	.size		__unnamed_1,(.L_0 - __unnamed_1)
__unnamed_1:
        /*0072*/ 	.byte	0x76, 0x6f, 0x69, 0x64, 0x20, 0x63, 0x75, 0x74, 0x6c, 0x61, 0x73, 0x73, 0x3a, 0x3a, 0x67, 0x65
        /* <DEDUP_REMOVED lines=179> */
        /*0bb2*/ 	.byte	0x64, 0x65, 0x6e, 0x74, 0x69, 0x74, 0x79, 0x5d, 0x00
.L_0:


//--------------------- .nv.shared._ZN7cutlass13device_kernelINS_4gemm6kernel13GemmUniversalIN4cute5tupleIJiiiiEEENS1_10collective13CollectiveMmaINS1_34MainloopSm90TmaGmmaWarpSpecializedILi18ENS5_IJNS4_1CILi1EEESB_SB_EEENS1_35KernelTmaWarpSpecializedCooperativeEEENS5_IJNSA_ILi384EEENSA_ILi16EEESG_EEENS_6half_tENS5_IJlSB_lEEESI_SJ_NS4_8TiledMMAINS4_8MMA_AtomIJNS4_4SM904GMMA25MMA_64x16x16_F32F16F16_SSILNSN_5MajorE0ELSP_0ELNSN_7ScaleInE1ELSQ_1EEEEEENS4_6LayoutINS5_IJNSA_ILi2EEESB_SB_EEENS5_IJSB_NSA_ILi0EEESW_EEEEENS5_IJNS4_10UnderscoreESZ_SZ_EEEEENS4_13SM90_TMA_LOADENS4_14ComposedLayoutINS4_7SwizzleILi1ELi4ELi3EEENS4_18smem_ptr_flag_bitsILi16EEENST_INS5_IJNSA_ILi8EEESG_EEENS5_IJSG_SB_EEEEEEEvNS4_8identityES12_S1C_vS1D_EENS_8epilogue10collective6detail29Sm90TmaWarpSpecializedAdapterINS1G_15DefaultEpilogueISI_SJ_SJ_NS1F_6thread17LinearCombinationISI_Li1EffLNS1K_9ScaleType4KindE0ELNS_15FloatRoundStyleE2ESI_EENS1_15EpilogueDefaultEEEEEvvEEEEvNT_6ParamsE --------------------------
	.section	.nv.shared._ZN7cutlass13device_kernelINS_4gemm6kernel13GemmUniversalIN4cute5tupleIJiiiiEEENS1_10collective13CollectiveMmaINS1_34MainloopSm90TmaGmmaWarpSpecializedILi18ENS5_IJNS4_1CILi1EEESB_SB_EEENS1_35KernelTmaWarpSpecializedCooperativeEEENS5_IJNSA_ILi384EEENSA_ILi16EEESG_EEENS_6half_tENS5_IJlSB_lEEESI_SJ_NS4_8TiledMMAINS4_8MMA_AtomIJNS4_4SM904GMMA25MMA_64x16x16_F32F16F16_SSILNSN_5MajorE0ELSP_0ELNSN_7ScaleInE1ELSQ_1EEEEEENS4_6LayoutINS5_IJNSA_ILi2EEESB_SB_EEENS5_IJSB_NSA_ILi0EEESW_EEEEENS5_IJNS4_10UnderscoreESZ_SZ_EEEEENS4_13SM90_TMA_LOADENS4_14ComposedLayoutINS4_7SwizzleILi1ELi4ELi3EEENS4_18smem_ptr_flag_bitsILi16EEENST_INS5_IJNSA_ILi8EEESG_EEENS5_IJSG_SB_EEEEEEEvNS4_8identityES12_S1C_vS1D_EENS_8epilogue10collective6detail29Sm90TmaWarpSpecializedAdapterINS1G_15DefaultEpilogueISI_SJ_SJ_NS1F_6thread17LinearCombinationISI_Li1EffLNS1K_9ScaleType4KindE0ELNS_15FloatRoundStyleE2ESI_EENS1_15EpilogueDefaultEEEEEvvEEEEvNT_6ParamsE,"aw",@nobits
	.sectionflags	@""
	.align	16
	.zero		1024


//--------------------- .nv.shared.reserved.0     --------------------------
	.section	.nv.shared.reserved.0,"aw",@nobits
	.weak		__nv_reservedSMEM_offset_0_alias
	.size		__nv_reservedSMEM_offset_0_alias, 0, 0
	.other		__nv_reservedSMEM_offset_0_alias,@"STO_CUDA_RESERVED_SHARED STV_DEFAULT"
__nv_reservedSMEM_offset_0_alias:
	.zero		0


//--------------------- .nv.global                --------------------------
	.section	.nv.global,"aw",@nobits
.nv.global:
	.type		_ZN39_INTERNAL_2dee4bfc_4_k_cu_5fd9c734_69934cute1_E,@object
	.size		_ZN39_INTERNAL_2dee4bfc_4_k_cu_5fd9c734_69934cute1_E,(_ZN39_INTERNAL_2dee4bfc_4_k_cu_5fd9c734_69934cuda3std3__45__cpo6cbeginE - _ZN39_INTERNAL_2dee4bfc_4_k_cu_5fd9c734_69934cute1_E)
_ZN39_INTERNAL_2dee4bfc_4_k_cu_5fd9c734_69934cute1_E:
	.zero		1
	.type		_ZN39_INTERNAL_2dee4bfc_4_k_cu_5fd9c734_69934cuda3std3__45__cpo6cbeginE,@object
	.size		_ZN39_INTERNAL_2dee4bfc_4_k_cu_5fd9c734_69934cuda3std3__45__cpo6cbeginE,(_ZN39_INTERNAL_2dee4bfc_4_k_cu_5fd9c734_69934cuda3std3__48in_placeE - _ZN39_INTERNAL_2dee4bfc_4_k_cu_5fd9c734_69934cuda3std3__45__cpo6cbeginE)
_ZN39_INTERNAL_2dee4bfc_4_k_cu_5fd9c734_69934cuda3std3__45__cpo6cbeginE:
	.zero		1
	.type		_ZN39_INTERNAL_2dee4bfc_4_k_cu_5fd9c734_69934cuda3std3__48in_placeE,@object
	.size		_ZN39_INTERNAL_2dee4bfc_4_k_cu_5fd9c734_69934cuda3std3__48in_placeE,(_ZN39_INTERNAL_2dee4bfc_4_k_cu_5fd9c734_69934cuda3std6ranges3__45__cpo9iter_moveE - _ZN39_INTERNAL_2dee4bfc_4_k_cu_5fd9c734_69934cuda3std3__48in_placeE)
_ZN39_INTERNAL_2dee4bfc_4_k_cu_5fd9c734_69934cuda3std3__48in_placeE:
	.zero		1
	.type		_ZN39_INTERNAL_2dee4bfc_4_k_cu_5fd9c734_69934cuda3std6ranges3__45__cpo9iter_moveE,@object
	.size		_ZN39_INTERNAL_2dee4bfc_4_k_cu_5fd9c734_69934cuda3std6ranges3__45__cpo9iter_moveE,(_ZN39_INTERNAL_2dee4bfc_4_k_cu_5fd9c734_69934cuda3std3__45__cpo5beginE - _ZN39_INTERNAL_2dee4bfc_4_k_cu_5fd9c734_69934cuda3std6ranges3__45__cpo9iter_moveE)
_ZN39_INTERNAL_2dee4bfc_4_k_cu_5fd9c734_69934cuda3std6ranges3__45__cpo9iter_moveE:
	.zero		1
	.type		_ZN39_INTERNAL_2dee4bfc_4_k_cu_5fd9c734_69934cuda3std3__45__cpo5beginE,@object
	.size		_ZN39_INTERNAL_2dee4bfc_4_k_cu_5fd9c734_69934cuda3std3__45__cpo5beginE,(_ZN39_INTERNAL_2dee4bfc_4_k_cu_5fd9c734_69934cuda3std3__441_GLOBAL__N__2dee4bfc_4_k_cu_5fd9c734_69936ignoreE - _ZN39_INTERNAL_2dee4bfc_4_k_cu_5fd9c734_69934cuda3std3__45__cpo5beginE)
_ZN39_INTERNAL_2dee4bfc_4_k_cu_5fd9c734_69934cuda3std3__45__cpo5beginE:
	.zero		1
	.type		_ZN39_INTERNAL_2dee4bfc_4_k_cu_5fd9c734_69934cuda3std3__441_GLOBAL__N__2dee4bfc_4_k_cu_5fd9c734_69936ignoreE,@object
	.size		_ZN39_INTERNAL_2dee4bfc_4_k_cu_5fd9c734_69934cuda3std3__441_GLOBAL__N__2dee4bfc_4_k_cu_5fd9c734_69936ignoreE,(_ZN39_INTERNAL_2dee4bfc_4_k_cu_5fd9c734_69934cute7productE - _ZN39_INTERNAL_2dee4bfc_4_k_cu_5fd9c734_69934cuda3std3__441_GLOBAL__N__2dee4bfc_4_k_cu_5fd9c734_69936ignoreE)
_ZN39_INTERNAL_2dee4bfc_4_k_cu_5fd9c734_69934cuda3std3__441_GLOBAL__N__2dee4bfc_4_k_cu_5fd9c734_69936ignoreE:
	.zero		1
	.type		_ZN39_INTERNAL_2dee4bfc_4_k_cu_5fd9c734_69934cute7productE,@object
	.size		_ZN39_INTERNAL_2dee4bfc_4_k_cu_5fd9c734_69934cute7productE,(_ZN39_INTERNAL_2dee4bfc_4_k_cu_5fd9c734_69934cuda3std3__45__cpo3endE - _ZN39_INTERNAL_2dee4bfc_4_k_cu_5fd9c734_69934cute7productE)
_ZN39_INTERNAL_2dee4bfc_4_k_cu_5fd9c734_69934cute7productE:
	.zero		1
	.type		_ZN39_INTERNAL_2dee4bfc_4_k_cu_5fd9c734_69934cuda3std3__45__cpo3endE,@object
	.size		_ZN39_INTERNAL_2dee4bfc_4_k_cu_5fd9c734_69934cuda3std3__45__cpo3endE,(_ZN39_INTERNAL_2dee4bfc_4_k_cu_5fd9c734_69934cuda3std3__419piecewise_constructE - _ZN39_INTERNAL_2dee4bfc_4_k_cu_5fd9c734_69934cuda3std3__45__cpo3endE)
_ZN39_INTERNAL_2dee4bfc_4_k_cu_5fd9c734_69934cuda3std3__45__cpo3endE:
	.zero		1
	.type		_ZN39_INTERNAL_2dee4bfc_4_k_cu_5fd9c734_69934cuda3std3__419piecewise_constructE,@object
	.size		_ZN39_INTERNAL_2dee4bfc_4_k_cu_5fd9c734_69934cuda3std3__419piecewise_constructE,(_ZN39_INTERNAL_2dee4bfc_4_k_cu_5fd9c734_69934cuda3std3__45__cpo4cendE - _ZN39_INTERNAL_2dee4bfc_4_k_cu_5fd9c734_69934cuda3std3__419piecewise_constructE)
_ZN39_INTERNAL_2dee4bfc_4_k_cu_5fd9c734_69934cuda3std3__419piecewise_constructE:
	.zero		1
	.type		_ZN39_INTERNAL_2dee4bfc_4_k_cu_5fd9c734_69934cuda3std3__45__cpo4cendE,@object
	.size		_ZN39_INTERNAL_2dee4bfc_4_k_cu_5fd9c734_69934cuda3std3__45__cpo4cendE,(_ZN39_INTERNAL_2dee4bfc_4_k_cu_5fd9c734_69934cuda3std6ranges3__45__cpo4swapE - _ZN39_INTERNAL_2dee4bfc_4_k_cu_5fd9c734_69934cuda3std3__45__cpo4cendE)
_ZN39_INTERNAL_2dee4bfc_4_k_cu_5fd9c734_69934cuda3std3__45__cpo4cendE:
	.zero		1
	.type		_ZN39_INTERNAL_2dee4bfc_4_k_cu_5fd9c734_69934cuda3std6ranges3__45__cpo4swapE,@object
	.size		_ZN39_INTERNAL_2dee4bfc_4_k_cu_5fd9c734_69934cuda3std6ranges3__45__cpo4swapE,(.L_8 - _ZN39_INTERNAL_2dee4bfc_4_k_cu_5fd9c734_69934cuda3std6ranges3__45__cpo4swapE)
_ZN39_INTERNAL_2dee4bfc_4_k_cu_5fd9c734_69934cuda3std6ranges3__45__cpo4swapE:
	.zero		1
.L_8:


//--------------------- .nv.constant0._ZN7cutlass13device_kernelINS_4gemm6kernel13GemmUniversalIN4cute5tupleIJiiiiEEENS1_10collective13CollectiveMmaINS1_34MainloopSm90TmaGmmaWarpSpecializedILi18ENS5_IJNS4_1CILi1EEESB_SB_EEENS1_35KernelTmaWarpSpecializedCooperativeEEENS5_IJNSA_ILi384EEENSA_ILi16EEESG_EEENS_6half_tENS5_IJlSB_lEEESI_SJ_NS4_8TiledMMAINS4_8MMA_AtomIJNS4_4SM904GMMA25MMA_64x16x16_F32F16F16_SSILNSN_5MajorE0ELSP_0ELNSN_7ScaleInE1ELSQ_1EEEEEENS4_6LayoutINS5_IJNSA_ILi2EEESB_SB_EEENS5_IJSB_NSA_ILi0EEESW_EEEEENS5_IJNS4_10UnderscoreESZ_SZ_EEEEENS4_13SM90_TMA_LOADENS4_14ComposedLayoutINS4_7SwizzleILi1ELi4ELi3EEENS4_18smem_ptr_flag_bitsILi16EEENST_INS5_IJNSA_ILi8EEESG_EEENS5_IJSG_SB_EEEEEEEvNS4_8identityES12_S1C_vS1D_EENS_8epilogue10collective6detail29Sm90TmaWarpSpecializedAdapterINS1G_15DefaultEpilogueISI_SJ_SJ_NS1F_6thread17LinearCombinationISI_Li1EffLNS1K_9ScaleType4KindE0ELNS_15FloatRoundStyleE2ESI_EENS1_15EpilogueDefaultEEEEEvvEEEEvNT_6ParamsE --------------------------
	.section	.nv.constant0._ZN7cutlass13device_kernelINS_4gemm6kernel13GemmUniversalIN4cute5tupleIJiiiiEEENS1_10collective13CollectiveMmaINS1_34MainloopSm90TmaGmmaWarpSpecializedILi18ENS5_IJNS4_1CILi1EEESB_SB_EEENS1_35KernelTmaWarpSpecializedCooperativeEEENS5_IJNSA_ILi384EEENSA_ILi16EEESG_EEENS_6half_tENS5_IJlSB_lEEESI_SJ_NS4_8TiledMMAINS4_8MMA_AtomIJNS4_4SM904GMMA25MMA_64x16x16_F32F16F16_SSILNSN_5MajorE0ELSP_0ELNSN_7ScaleInE1ELSQ_1EEEEEENS4_6LayoutINS5_IJNSA_ILi2EEESB_SB_EEENS5_IJSB_NSA_ILi0EEESW_EEEEENS5_IJNS4_10UnderscoreESZ_SZ_EEEEENS4_13SM90_TMA_LOADENS4_14ComposedLayoutINS4_7SwizzleILi1ELi4ELi3EEENS4_18smem_ptr_flag_bitsILi16EEENST_INS5_IJNSA_ILi8EEESG_EEENS5_IJSG_SB_EEEEEEEvNS4_8identityES12_S1C_vS1D_EENS_8epilogue10collective6detail29Sm90TmaWarpSpecializedAdapterINS1G_15DefaultEpilogueISI_SJ_SJ_NS1F_6thread17LinearCombinationISI_Li1EffLNS1K_9ScaleType4KindE0ELNS_15FloatRoundStyleE2ESI_EENS1_15EpilogueDefaultEEEEEvvEEEEvNT_6ParamsE,"a",@progbits
	.sectionflags	@""
	.align	4
.nv.constant0._ZN7cutlass13device_kernelINS_4gemm6kernel13GemmUniversalIN4cute5tupleIJiiiiEEENS1_10collective13CollectiveMmaINS1_34MainloopSm90TmaGmmaWarpSpecializedILi18ENS5_IJNS4_1CILi1EEESB_SB_EEENS1_35KernelTmaWarpSpecializedCooperativeEEENS5_IJNSA_ILi384EEENSA_ILi16EEESG_EEENS_6half_tENS5_IJlSB_lEEESI_SJ_NS4_8TiledMMAINS4_8MMA_AtomIJNS4_4SM904GMMA25MMA_64x16x16_F32F16F16_SSILNSN_5MajorE0ELSP_0ELNSN_7ScaleInE1ELSQ_1EEEEEENS4_6LayoutINS5_IJNSA_ILi2EEESB_SB_EEENS5_IJSB_NSA_ILi0EEESW_EEEEENS5_IJNS4_10UnderscoreESZ_SZ_EEEEENS4_13SM90_TMA_LOADENS4_14ComposedLayoutINS4_7SwizzleILi1ELi4ELi3EEENS4_18smem_ptr_flag_bitsILi16EEENST_INS5_IJNSA_ILi8EEESG_EEENS5_IJSG_SB_EEEEEEEvNS4_8identityES12_S1C_vS1D_EENS_8epilogue10collective6detail29Sm90TmaWarpSpecializedAdapterINS1G_15DefaultEpilogueISI_SJ_SJ_NS1F_6thread17LinearCombinationISI_Li1EffLNS1K_9ScaleType4KindE0ELNS_15FloatRoundStyleE2ESI_EENS1_15EpilogueDefaultEEEEEvvEEEEvNT_6ParamsE:
	.zero		1664


//--------------------- SYMBOLS --------------------------

	.type		.nv.reservedSmem.offset0,@object
	.size		.nv.reservedSmem.offset0,0x4
	.type		__assertfail,@function
